	.target	sm_90a

	.elftype	@"ET_EXEC"


//--------------------- .note.nv.tkinfo           --------------------------
	.section	.note.nv.tkinfo,"",@"SHT_NOTE"
	.sectionflags	@"SHF_NOTE_NV_TKINFO"
	.tkinfo
        /*0018*/ 	.word	0x00000002
        /*0030*/ 	.string	""
        /*0030*/ 	.string	"ptxas"
        /*0030*/ 	.string	"Cuda compilation tools, release 13.0, V13.0.88"
        /*0030*/ 	.string	"Build cuda_13.0.r13.0/compiler.36424714_0"
        /*0030*/ 	.string	"-arch sm_90a -m 64 "



//--------------------- .note.nv.cuinfo           --------------------------
	.section	.note.nv.cuinfo,"",@"SHT_NOTE"
	.sectionflags	@"SHF_NOTE_NV_CUINFO"
        /*0018*/ 	.short	0x0002
        /*001a*/ 	.short	0x005a
        /*001c*/ 	.short	0x0082
	.zero		2


//--------------------- .nv.info                  --------------------------
	.section	.nv.info,"",@"SHT_CUDA_INFO"
	.align	4


	//----- nvinfo : EIATTR_REGCOUNT
	.align		4
        /*0000*/ 	.byte	0x04, 0x2f
        /*0002*/ 	.short	(.L_15 - .L_14)
	.align		4
.L_14:
        /*0004*/ 	.word	index@(_ZN7cutlass13device_kernelINS_4gemm6kernel13GemmUniversalIN4cute5tupleIJiiiiEEENS1_10collective13CollectiveMmaINS1_34MainloopSm90TmaGmmaWarpSpecializedILi5ENS5_IJNS4_1CILi2EEESB_NSA_ILi1EEEEEENS1_32KernelTmaWarpSpecializedPingpongEEENS5_IJNSA_ILi64EEENSA_ILi256EEESG_EEENS_10bfloat16_tENS5_IJlSC_lEEESJ_SK_NS4_8TiledMMAINS4_8MMA_AtomIJNS4_4SM904GMMA28MMA_64x256x16_F32BF16BF16_SSILNSO_5MajorE0ELSQ_0ELNSO_7ScaleInE1ELSR_1EEEEEENS4_6LayoutINS5_IJSC_SC_SC_EEENS5_IJNSA_ILi0EEESW_SW_EEEEENS5_IJNS4_10UnderscoreESZ_SZ_EEEEENS4_23SM90_TMA_LOAD_MULTICASTENS4_14ComposedLayoutINS4_7SwizzleILi3ELi4ELi3EEENS4_18smem_ptr_flag_bitsILi16EEENSU_INS5_IJNSA_ILi8EEESG_EEENS5_IJSG_SC_EEEEEEEvNS4_8identityES12_S1C_vS1D_EENS_8epilogue10collective6detail29Sm90TmaWarpSpecializedAdapterINS1G_15DefaultEpilogueISJ_SK_SK_NS1F_6thread17LinearCombinationISJ_Li1EffLNS1K_9ScaleType4KindE0ELNS_15FloatRoundStyleE2ESJ_EENS1_15EpilogueDefaultEEEEEvvEEEEvNT_6ParamsE)
        /*0008*/ 	.word	0x000000a8


	//----- nvinfo : EIATTR_FRAME_SIZE
	.align		4
.L_15:
        /*000c*/ 	.byte	0x04, 0x11
        /*000e*/ 	.short	(.L_17 - .L_16)
	.align		4
.L_16:
        /*0010*/ 	.word	index@(_ZN7cutlass13device_kernelINS_4gemm6kernel13GemmUniversalIN4cute5tupleIJiiiiEEENS1_10collective13CollectiveMmaINS1_34MainloopSm90TmaGmmaWarpSpecializedILi5ENS5_IJNS4_1CILi2EEESB_NSA_ILi1EEEEEENS1_32KernelTmaWarpSpecializedPingpongEEENS5_IJNSA_ILi64EEENSA_ILi256EEESG_EEENS_10bfloat16_tENS5_IJlSC_lEEESJ_SK_NS4_8TiledMMAINS4_8MMA_AtomIJNS4_4SM904GMMA28MMA_64x256x16_F32BF16BF16_SSILNSO_5MajorE0ELSQ_0ELNSO_7ScaleInE1ELSR_1EEEEEENS4_6LayoutINS5_IJSC_SC_SC_EEENS5_IJNSA_ILi0EEESW_SW_EEEEENS5_IJNS4_10UnderscoreESZ_SZ_EEEEENS4_23SM90_TMA_LOAD_MULTICASTENS4_14ComposedLayoutINS4_7SwizzleILi3ELi4ELi3EEENS4_18smem_ptr_flag_bitsILi16EEENSU_INS5_IJNSA_ILi8EEESG_EEENS5_IJSG_SC_EEEEEEEvNS4_8identityES12_S1C_vS1D_EENS_8epilogue10collective6detail29Sm90TmaWarpSpecializedAdapterINS1G_15DefaultEpilogueISJ_SK_SK_NS1F_6thread17LinearCombinationISJ_Li1EffLNS1K_9ScaleType4KindE0ELNS_15FloatRoundStyleE2ESJ_EENS1_15EpilogueDefaultEEEEEvvEEEEvNT_6ParamsE)
        /*0014*/ 	.word	0x00000008


	//----- nvinfo : EIATTR_MIN_STACK_SIZE
	.align		4
.L_17:
        /*0018*/ 	.byte	0x04, 0x12
        /*001a*/ 	.short	(.L_19 - .L_18)
	.align		4
.L_18:
        /*001c*/ 	.word	index@(_ZN7cutlass13device_kernelINS_4gemm6kernel13GemmUniversalIN4cute5tupleIJiiiiEEENS1_10collective13CollectiveMmaINS1_34MainloopSm90TmaGmmaWarpSpecializedILi5ENS5_IJNS4_1CILi2EEESB_NSA_ILi1EEEEEENS1_32KernelTmaWarpSpecializedPingpongEEENS5_IJNSA_ILi64EEENSA_ILi256EEESG_EEENS_10bfloat16_tENS5_IJlSC_lEEESJ_SK_NS4_8TiledMMAINS4_8MMA_AtomIJNS4_4SM904GMMA28MMA_64x256x16_F32BF16BF16_SSILNSO_5MajorE0ELSQ_0ELNSO_7ScaleInE1ELSR_1EEEEEENS4_6LayoutINS5_IJSC_SC_SC_EEENS5_IJNSA_ILi0EEESW_SW_EEEEENS5_IJNS4_10UnderscoreESZ_SZ_EEEEENS4_23SM90_TMA_LOAD_MULTICASTENS4_14ComposedLayoutINS4_7SwizzleILi3ELi4ELi3EEENS4_18smem_ptr_flag_bitsILi16EEENSU_INS5_IJNSA_ILi8EEESG_EEENS5_IJSG_SC_EEEEEEEvNS4_8identityES12_S1C_vS1D_EENS_8epilogue10collective6detail29Sm90TmaWarpSpecializedAdapterINS1G_15DefaultEpilogueISJ_SK_SK_NS1F_6thread17LinearCombinationISJ_Li1EffLNS1K_9ScaleType4KindE0ELNS_15FloatRoundStyleE2ESJ_EENS1_15EpilogueDefaultEEEEEvvEEEEvNT_6ParamsE)
        /*0020*/ 	.word	0x00000008
.L_19:


//--------------------- .nv.compat                --------------------------
	.section	.nv.compat,"",@"SHT_CUDA_COMPAT_INFO"
	.align	4
        /*0000*/ 	.byte	0x02, 0x09, 0x01, 0x00, 0x02, 0x02, 0x04, 0x00, 0x02, 0x05, 0x05, 0x00, 0x03, 0x07, 0x01, 0x01
        /*0010*/ 	.byte	0x02, 0x03, 0x01, 0x00, 0x02, 0x06, 0x01, 0x00, 0x04, 0x0b, 0x08, 0x00, 0x00, 0x00, 0x00, 0x00
        /*0020*/ 	.byte	0x00, 0x00, 0x00, 0x00


//--------------------- .nv.info._ZN7cutlass13device_kernelINS_4gemm6kernel13GemmUniversalIN4cute5tupleIJiiiiEEENS1_10collective13CollectiveMmaINS1_34MainloopSm90TmaGmmaWarpSpecializedILi5ENS5_IJNS4_1CILi2EEESB_NSA_ILi1EEEEEENS1_32KernelTmaWarpSpecializedPingpongEEENS5_IJNSA_ILi64EEENSA_ILi256EEESG_EEENS_10bfloat16_tENS5_IJlSC_lEEESJ_SK_NS4_8TiledMMAINS4_8MMA_AtomIJNS4_4SM904GMMA28MMA_64x256x16_F32BF16BF16_SSILNSO_5MajorE0ELSQ_0ELNSO_7ScaleInE1ELSR_1EEEEEENS4_6LayoutINS5_IJSC_SC_SC_EEENS5_IJNSA_ILi0EEESW_SW_EEEEENS5_IJNS4_10UnderscoreESZ_SZ_EEEEENS4_23SM90_TMA_LOAD_MULTICASTENS4_14ComposedLayoutINS4_7SwizzleILi3ELi4ELi3EEENS4_18smem_ptr_flag_bitsILi16EEENSU_INS5_IJNSA_ILi8EEESG_EEENS5_IJSG_SC_EEEEEEEvNS4_8identityES12_S1C_vS1D_EENS_8epilogue10collective6detail29Sm90TmaWarpSpecializedAdapterINS1G_15DefaultEpilogueISJ_SK_SK_NS1F_6thread17LinearCombinationISJ_Li1EffLNS1K_9ScaleType4KindE0ELNS_15FloatRoundStyleE2ESJ_EENS1_15EpilogueDefaultEEEEEvvEEEEvNT_6ParamsE --------------------------
	.section	.nv.info._ZN7cutlass13device_kernelINS_4gemm6kernel13GemmUniversalIN4cute5tupleIJiiiiEEENS1_10collective13CollectiveMmaINS1_34MainloopSm90TmaGmmaWarpSpecializedILi5ENS5_IJNS4_1CILi2EEESB_NSA_ILi1EEEEEENS1_32KernelTmaWarpSpecializedPingpongEEENS5_IJNSA_ILi64EEENSA_ILi256EEESG_EEENS_10bfloat16_tENS5_IJlSC_lEEESJ_SK_NS4_8TiledMMAINS4_8MMA_AtomIJNS4_4SM904GMMA28MMA_64x256x16_F32BF16BF16_SSILNSO_5MajorE0ELSQ_0ELNSO_7ScaleInE1ELSR_1EEEEEENS4_6LayoutINS5_IJSC_SC_SC_EEENS5_IJNSA_ILi0EEESW_SW_EEEEENS5_IJNS4_10UnderscoreESZ_SZ_EEEEENS4_23SM90_TMA_LOAD_MULTICASTENS4_14ComposedLayoutINS4_7SwizzleILi3ELi4ELi3EEENS4_18smem_ptr_flag_bitsILi16EEENSU_INS5_IJNSA_ILi8EEESG_EEENS5_IJSG_SC_EEEEEEEvNS4_8identityES12_S1C_vS1D_EENS_8epilogue10collective6detail29Sm90TmaWarpSpecializedAdapterINS1G_15DefaultEpilogueISJ_SK_SK_NS1F_6thread17LinearCombinationISJ_Li1EffLNS1K_9ScaleType4KindE0ELNS_15FloatRoundStyleE2ESJ_EENS1_15EpilogueDefaultEEEEEvvEEEEvNT_6ParamsE,"",@"SHT_CUDA_INFO"
	.sectionflags	@""
	.align	4


	//----- nvinfo : EIATTR_CUDA_API_VERSION
	.align		4
        /*0000*/ 	.byte	0x04, 0x37
        /*0002*/ 	.short	(.L_21 - .L_20)
.L_20:
        /*0004*/ 	.word	0x00000082


	//----- nvinfo : EIATTR_KPARAM_INFO
	.align		4
.L_21:
        /*0008*/ 	.byte	0x04, 0x17
        /*000a*/ 	.short	(.L_23 - .L_22)
.L_22:
        /*000c*/ 	.word	0x00000000
        /*0010*/ 	.short	0x0000
        /*0012*/ 	.short	0x0070
        /*0014*/ 	.byte	0x00, 0xf0, 0x01, 0x10


	//----- nvinfo : EIATTR_SPARSE_MMA_MASK
	.align		4
.L_23:
        /*0018*/ 	.byte	0x03, 0x50
        /*001a*/ 	.short	0x0000


	//----- nvinfo : EIATTR_MAXREG_COUNT
	.align		4
        /*001c*/ 	.byte	0x03, 0x1b
        /*001e*/ 	.short	0x00a8


	//----- nvinfo : EIATTR_NUM_BARRIERS
	.align		4
        /*0020*/ 	.byte	0x02, 0x4c
        /*0022*/ 	.byte	0x01
	.zero		1


	//----- nvinfo : EIATTR_EXTERNS
	.align		4
        /*0024*/ 	.byte	0x04, 0x0f
        /*0026*/ 	.short	(.L_25 - .L_24)


	//   ....[0]....
	.align		4
.L_24:
        /*0028*/ 	.word	index@(__assertfail)


	//----- nvinfo : EIATTR_ANNOTATIONS
	.align		4
.L_25:
        /*002c*/ 	.byte	0x04, 0x55
        /*002e*/ 	.short	(.L_27 - .L_26)


	//   ....[0]....
.L_26:
        /*0030*/ 	.word	0x00000001
        /*0034*/ 	.byte	0xd0, 0x0d, 0x00, 0x00, 0x01, 0x00, 0x00, 0x00, 0x70, 0x9f, 0x00, 0x00, 0x01, 0x00, 0x00, 0x00
        /*0044*/ 	.byte	0xf0, 0xac, 0x00, 0x00


	//----- nvinfo : EIATTR_MERCURY_ISA_VERSION
	.align		4
.L_27:
        /*0048*/ 	.byte	0x03, 0x5f
        /*004a*/ 	.short	0x0101


	//----- nvinfo : EIATTR_INT_WARP_WIDE_INSTR_OFFSETS
	.align		4
        /*004c*/ 	.byte	0x04, 0x31
        /*004e*/ 	.short	(.L_29 - .L_28)


	//   ....[0]....
.L_28:
        /*0050*/ 	.word	0x00000550


	//   ....[1]....
        /*0054*/ 	.word	0x00000580


	//   ....[2]....
        /*0058*/ 	.word	0x000005c0


	//   ....[3]....
        /*005c*/ 	.word	0x000006f0


	//   ....[4]....
        /*0060*/ 	.word	0x00000700


	//   ....[5]....
        /*0064*/ 	.word	0x00000710


	//   ....[6]....
        /*0068*/ 	.word	0x000007b0


	//   ....[7]....
        /*006c*/ 	.word	0x000007f0


	//   ....[8]....
        /*0070*/ 	.word	0x000020a0


	//----- nvinfo : EIATTR_COOP_GROUP_MASK_REGIDS
	.align		4
.L_29:
        /*0074*/ 	.byte	0x04, 0x29
        /*0076*/ 	.short	(.L_31 - .L_30)


	//   ....[0]....
.L_30:
        /*0078*/ 	.word	0xffffffff


	//   ....[1]....
        /*007c*/ 	.word	0xffffffff


	//   ....[2]....
        /*0080*/ 	.word	0xffffffff


	//   ....[3]....
        /*0084*/ 	.word	0xffffffff


	//   ....[4]....
        /*0088*/ 	.word	0xffffffff


	//   ....[5]....
        /*008c*/ 	.word	0xffffffff


	//   ....[6]....
        /*0090*/ 	.word	0xffffffff


	//----- nvinfo : EIATTR_COOP_GROUP_INSTR_OFFSETS
	.align		4
.L_31:
        /*0094*/ 	.byte	0x04, 0x28
        /*0096*/ 	.short	(.L_33 - .L_32)


	//   ....[0]....
.L_32:
        /*0098*/ 	.word	0x00000070


	//   ....[1]....
        /*009c*/ 	.word	0x00000080


	//   ....[2]....
        /*00a0*/ 	.word	0x00000140


	//   ....[3]....
        /*00a4*/ 	.word	0x00000310


	//   ....[4]....
        /*00a8*/ 	.word	0x00000350


	//   ....[5]....
        /*00ac*/ 	.word	0x00000730


	//   ....[6]....
        /*00b0*/ 	.word	0x00000970


	//----- nvinfo : EIATTR_REG_RECONFIG
	.align		4
.L_33:
        /*00b4*/ 	.byte	0x01, 0x54
	.zero		2


	//----- nvinfo : EIATTR_SYSCALL_OFFSETS
	.align		4
        /*00b8*/ 	.byte	0x04, 0x46
        /*00ba*/ 	.short	(.L_35 - .L_34)


	//   ....[0]....
.L_34:
        /*00bc*/ 	.word	0x00001800


	//----- nvinfo : EIATTR_MBARRIER_INSTR_OFFSETS
	.align		4
.L_35:
        /*00c0*/ 	.byte	0x04, 0x39
        /*00c2*/ 	.short	(.L_37 - .L_36)


	//   ....[0]....
.L_36:
        /*00c4*/ 	.word	0x00000260
        /*00c8*/ 	.word	0x000000ff
        /*00cc*/ 	.word	0x00000000
        /*00d0*/ 	.short	0x0100
        /*00d2*/ 	.byte	0x08
	.zero		1


	//   ....[1]....
        /*00d4*/ 	.word	0x00000270
        /*00d8*/ 	.word	0x000000ff
        /*00dc*/ 	.word	0x00000028
        /*00e0*/ 	.short	0x0100
        /*00e2*/ 	.byte	0x08
	.zero		1


	//   ....[2]....
        /*00e4*/ 	.word	0x00000280
        /*00e8*/ 	.word	0x000000ff
        /*00ec*/ 	.word	0x00000008
        /*00f0*/ 	.short	0x0100
        /*00f2*/ 	.byte	0x08
	.zero		1


	//   ....[3]....
        /*00f4*/ 	.word	0x00000290
        /*00f8*/ 	.word	0x000000ff
        /*00fc*/ 	.word	0x00000030
        /*0100*/ 	.short	0x0100
        /*0102*/ 	.byte	0x08
	.zero		1


	//   ....[4]....
        /*0104*/ 	.word	0x000002a0
        /*0108*/ 	.word	0x000000ff
        /*010c*/ 	.word	0x00000010
        /*0110*/ 	.short	0x0100
        /*0112*/ 	.byte	0x08
	.zero		1


	//   ....[5]....
        /*0114*/ 	.word	0x000002b0
        /*0118*/ 	.word	0x000000ff
        /*011c*/ 	.word	0x00000038
        /*0120*/ 	.short	0x0100
        /*0122*/ 	.byte	0x08
	.zero		1


	//   ....[6]....
        /*0124*/ 	.word	0x000002c0
        /*0128*/ 	.word	0x000000ff
        /*012c*/ 	.word	0x00000018
        /*0130*/ 	.short	0x0100
        /*0132*/ 	.byte	0x08
	.zero		1


	//   ....[7]....
        /*0134*/ 	.word	0x000002d0
        /*0138*/ 	.word	0x000000ff
        /*013c*/ 	.word	0x00000040
        /*0140*/ 	.short	0x0100
        /*0142*/ 	.byte	0x08
	.zero		1


	//   ....[8]....
        /*0144*/ 	.word	0x000002e0
        /*0148*/ 	.word	0x000000ff
        /*014c*/ 	.word	0x00000020
        /*0150*/ 	.short	0x0100
        /*0152*/ 	.byte	0x08
	.zero		1


	//   ....[9]....
        /*0154*/ 	.word	0x000002f0
        /*0158*/ 	.word	0x000000ff
        /*015c*/ 	.word	0x00000048
        /*0160*/ 	.short	0x0100
        /*0162*/ 	.byte	0x08
	.zero		1


	//   ....[10]....
        /*0164*/ 	.word	0x00000820
        /*0168*/ 	.word	0x000000ff
        /*016c*/ 	.word	0x00000080
        /*0170*/ 	.short	0x0100
        /*0172*/ 	.byte	0x08
	.zero		1


	//   ....[11]....
        /*0174*/ 	.word	0x000008b0
        /*0178*/ 	.word	0x000000ff
        /*017c*/ 	.word	0x00000088
        /*0180*/ 	.short	0x0100
        /*0182*/ 	.byte	0x08
	.zero		1


	//   ....[12]....
        /*0184*/ 	.word	0x000008f0
        /*0188*/ 	.word	0x000000ff
        /*018c*/ 	.word	0x00000060
        /*0190*/ 	.short	0x0100
        /*0192*/ 	.byte	0x09
	.zero		1


	//   ....[13]....
        /*0194*/ 	.word	0x00000900
        /*0198*/ 	.word	0x000000ff
        /*019c*/ 	.word	0x00000068
        /*01a0*/ 	.short	0x0100
        /*01a2*/ 	.byte	0x09
	.zero		1


	//   ....[14]....
        /*01a4*/ 	.word	0x00000910
        /*01a8*/ 	.word	0x000000ff
        /*01ac*/ 	.word	0x00000070
        /*01b0*/ 	.short	0x0100
        /*01b2*/ 	.byte	0x09
	.zero		1


	//   ....[15]....
        /*01b4*/ 	.word	0x00000920
        /*01b8*/ 	.word	0x000000ff
        /*01bc*/ 	.word	0x00000078
        /*01c0*/ 	.short	0x0100
        /*01c2*/ 	.byte	0x09
	.zero		1


	//   ....[16]....
        /*01c4*/ 	.word	0x000016e0
        /*01c8*/ 	.word	0x0000009f
        /*01cc*/ 	.word	0x00000000
        /*01d0*/ 	.short	0x010a
        /*01d2*/ 	.byte	0x2a
	.zero		1


	//   ....[17]....
        /*01d4*/ 	.word	0x00001880
        /*01d8*/ 	.word	0x00000003
        /*01dc*/ 	.word	0x00000000
        /*01e0*/ 	.short	0x010a
        /*01e2*/ 	.byte	0x3f
	.zero		1


	//   ....[18]....
        /*01e4*/ 	.word	0x000018e0
        /*01e8*/ 	.word	0x00000003
        /*01ec*/ 	.word	0x00000000
        /*01f0*/ 	.short	0x010a
        /*01f2*/ 	.byte	0x3f
	.zero		1


	//   ....[19]....
        /*01f4*/ 	.word	0x00001c70
        /*01f8*/ 	.word	0x000000ff
        /*01fc*/ 	.word	0x00000000
        /*0200*/ 	.short	0x010a
        /*0202*/ 	.byte	0x04
	.zero		1


	//   ....[20]....
        /*0204*/ 	.word	0x00001cb0
        /*0208*/ 	.word	0x000000ff
        /*020c*/ 	.word	0x00000000
        /*0210*/ 	.short	0x010a
        /*0212*/ 	.byte	0x04
	.zero		1


	//   ....[21]....
        /*0214*/ 	.word	0x00001f40
        /*0218*/ 	.word	0x00000005
        /*021c*/ 	.word	0x00000000
        /*0220*/ 	.short	0x0101
        /*0222*/ 	.byte	0x3f
	.zero		1


	//   ....[22]....
        /*0224*/ 	.word	0x00002040
        /*0228*/ 	.word	0x000000a0
        /*022c*/ 	.word	0x00000000
        /*0230*/ 	.short	0x0101
        /*0232*/ 	.byte	0x2d
	.zero		1


	//   ....[23]....
        /*0234*/ 	.word	0x00002140
        /*0238*/ 	.word	0x00000003
        /*023c*/ 	.word	0x00000000
        /*0240*/ 	.short	0x0101
        /*0242*/ 	.byte	0x3f
	.zero		1


	//   ....[24]....
        /*0244*/ 	.word	0x00002200
        /*0248*/ 	.word	0x0000009f
        /*024c*/ 	.word	0x00000010
        /*0250*/ 	.short	0x010a
        /*0252*/ 	.byte	0x2a
	.zero		1


	//   ....[25]....
        /*0254*/ 	.word	0x00009f90
        /*0258*/ 	.word	0x000000a2
        /*025c*/ 	.word	0x00000000
        /*0260*/ 	.short	0x0101
        /*0262*/ 	.byte	0x2d
	.zero		1


	//   ....[26]....
        /*0264*/ 	.word	0x0000aa10
        /*0268*/ 	.word	0x0000000a
        /*026c*/ 	.word	0x00000028
        /*0270*/ 	.short	0x010a
        /*0272*/ 	.byte	0x3f
	.zero		1


	//   ....[27]....
        /*0274*/ 	.word	0x0000ae00
        /*0278*/ 	.word	0x00000005
        /*027c*/ 	.word	0x00000088
        /*0280*/ 	.short	0x0101
        /*0282*/ 	.byte	0x3f
	.zero		1


	//   ....[28]....
        /*0284*/ 	.word	0x0000b580
        /*0288*/ 	.word	0x00000009
        /*028c*/ 	.word	0x00000000
        /*0290*/ 	.short	0x010a
        /*0292*/ 	.byte	0x3f
	.zero		1


	//   ....[29]....
        /*0294*/ 	.word	0x0000b600
        /*0298*/ 	.word	0x00000008
        /*029c*/ 	.word	0x00000000
        /*02a0*/ 	.short	0x010a
        /*02a2*/ 	.byte	0x3f
	.zero		1


	//   ....[30]....
        /*02a4*/ 	.word	0x0000b690
        /*02a8*/ 	.word	0x00000009
        /*02ac*/ 	.word	0x00000000
        /*02b0*/ 	.short	0x010a
        /*02b2*/ 	.byte	0x3f
	.zero		1


	//   ....[31]....
        /*02b4*/ 	.word	0x0000b720
        /*02b8*/ 	.word	0x00000006
        /*02bc*/ 	.word	0x00000000
        /*02c0*/ 	.short	0x010a
        /*02c2*/ 	.byte	0x3f
	.zero		1


	//   ....[32]....
        /*02c4*/ 	.word	0x0000b7b0
        /*02c8*/ 	.word	0x00000003
        /*02cc*/ 	.word	0x00000000
        /*02d0*/ 	.short	0x010a
        /*02d2*/ 	.byte	0x3f
	.zero		1


	//   ....[33]....
        /*02d4*/ 	.word	0x0000b810
        /*02d8*/ 	.word	0x000000a1
        /*02dc*/ 	.word	0x00000000
        /*02e0*/ 	.short	0x010a
        /*02e2*/ 	.byte	0x3f
	.zero		1


	//   ....[34]....
        /*02e4*/ 	.word	0x0000b860
        /*02e8*/ 	.word	0x00000003
        /*02ec*/ 	.word	0x00000000
        /*02f0*/ 	.short	0x010a
        /*02f2*/ 	.byte	0x3f
	.zero		1


	//   ....[35]....
        /*02f4*/ 	.word	0x0000b8c0
        /*02f8*/ 	.word	0x00000005
        /*02fc*/ 	.word	0x00000000
        /*0300*/ 	.short	0x010a
        /*0302*/ 	.byte	0x3f
	.zero		1


	//   ....[36]....
        /*0304*/ 	.word	0x0000b910
        /*0308*/ 	.word	0x000000a1
        /*030c*/ 	.word	0x00000010
        /*0310*/ 	.short	0x010a
        /*0312*/ 	.byte	0x3f
	.zero		1


	//   ....[37]....
        /*0314*/ 	.word	0x0000b9e0
        /*0318*/ 	.word	0x0000000a
        /*031c*/ 	.word	0x00000028
        /*0320*/ 	.short	0x010a
        /*0322*/ 	.byte	0x3f
	.zero		1


	//   ....[38]....
        /*0324*/ 	.word	0x0000bab0
        /*0328*/ 	.word	0x00000009
        /*032c*/ 	.word	0x00000000
        /*0330*/ 	.short	0x010a
        /*0332*/ 	.byte	0x3f
	.zero		1


	//   ....[39]....
        /*0334*/ 	.word	0x0000bb00
        /*0338*/ 	.word	0x00000008
        /*033c*/ 	.word	0x00000000
        /*0340*/ 	.short	0x010a
        /*0342*/ 	.byte	0x3f
	.zero		1


	//   ....[40]....
        /*0344*/ 	.word	0x0000bb50
        /*0348*/ 	.word	0x00000009
        /*034c*/ 	.word	0x00000000
        /*0350*/ 	.short	0x010a
        /*0352*/ 	.byte	0x3f
	.zero		1


	//   ....[41]....
        /*0354*/ 	.word	0x0000bba0
        /*0358*/ 	.word	0x00000006
        /*035c*/ 	.word	0x00000000
        /*0360*/ 	.short	0x010a
        /*0362*/ 	.byte	0x3f
	.zero		1


	//----- nvinfo : EIATTR_NUM_MBARRIERS
	.align		4
.L_37:
        /*0364*/ 	.byte	0x03, 0x38
        /*0366*/ 	.short	0x0010


	//----- nvinfo : EIATTR_EXIT_INSTR_OFFSETS
	.align		4
        /*0368*/ 	.byte	0x04, 0x1c
        /*036a*/ 	.short	(.L_39 - .L_38)


	//   ....[0]....
.L_38:
        /*036c*/ 	.word	0x00001410


	//   ....[1]....
        /*0370*/ 	.word	0x00001470


	//   ....[2]....
        /*0374*/ 	.word	0x0000a620


	//   ....[3]....
        /*0378*/ 	.word	0x0000a650


	//   ....[4]....
        /*037c*/ 	.word	0x0000b800


	//----- nvinfo : EIATTR_MAX_THREADS
	.align		4
.L_39:
        /*0380*/ 	.byte	0x04, 0x05
        /*0382*/ 	.short	(.L_41 - .L_40)
.L_40:
        /*0384*/ 	.word	0x00000180
        /*0388*/ 	.word	0x00000001
        /*038c*/ 	.word	0x00000001


	//----- nvinfo : EIATTR_CRS_STACK_SIZE
	.align		4
.L_41:
        /*0390*/ 	.byte	0x04, 0x1e
        /*0392*/ 	.short	(.L_43 - .L_42)
.L_42:
        /*0394*/ 	.word	0x00000000


	//----- nvinfo : EIATTR_CBANK_PARAM_SIZE
	.align		4
.L_43:
        /*0398*/ 	.byte	0x03, 0x19
        /*039a*/ 	.short	0x0470


	//----- nvinfo : EIATTR_PARAM_CBANK
	.align		4
        /*039c*/ 	.byte	0x04, 0x0a
        /*039e*/ 	.short	(.L_45 - .L_44)
	.align		4
.L_44:
        /*03a0*/ 	.word	index@(.nv.constant0._ZN7cutlass13device_kernelINS_4gemm6kernel13GemmUniversalIN4cute5tupleIJiiiiEEENS1_10collective13CollectiveMmaINS1_34MainloopSm90TmaGmmaWarpSpecializedILi5ENS5_IJNS4_1CILi2EEESB_NSA_ILi1EEEEEENS1_32KernelTmaWarpSpecializedPingpongEEENS5_IJNSA_ILi64EEENSA_ILi256EEESG_EEENS_10bfloat16_tENS5_IJlSC_lEEESJ_SK_NS4_8TiledMMAINS4_8MMA_AtomIJNS4_4SM904GMMA28MMA_64x256x16_F32BF16BF16_SSILNSO_5MajorE0ELSQ_0ELNSO_7ScaleInE1ELSR_1EEEEEENS4_6LayoutINS5_IJSC_SC_SC_EEENS5_IJNSA_ILi0EEESW_SW_EEEEENS5_IJNS4_10UnderscoreESZ_SZ_EEEEENS4_23SM90_TMA_LOAD_MULTICASTENS4_14ComposedLayoutINS4_7SwizzleILi3ELi4ELi3EEENS4_18smem_ptr_flag_bitsILi16EEENSU_INS5_IJNSA_ILi8EEESG_EEENS5_IJSG_SC_EEEEEEEvNS4_8identityES12_S1C_vS1D_EENS_8epilogue10collective6detail29Sm90TmaWarpSpecializedAdapterINS1G_15DefaultEpilogueISJ_SK_SK_NS1F_6thread17LinearCombinationISJ_Li1EffLNS1K_9ScaleType4KindE0ELNS_15FloatRoundStyleE2ESJ_EENS1_15EpilogueDefaultEEEEEvvEEEEvNT_6ParamsE)
        /*03a4*/ 	.short	0x0210
        /*03a6*/ 	.short	0x0470


	//----- nvinfo : EIATTR_SW_WAR
	.align		4
.L_45:
        /*03a8*/ 	.byte	0x04, 0x36
        /*03aa*/ 	.short	(.L_47 - .L_46)
.L_46:
        /*03ac*/ 	.word	0x00000008
.L_47:


//--------------------- .nv.callgraph             --------------------------
	.section	.nv.callgraph,"",@"SHT_CUDA_CALLGRAPH"
	.align	4
	.sectionentsize	8
	.align		4
        /*0000*/ 	.word	0x00000000
	.align		4
        /*0004*/ 	.word	0xffffffff
	.align		4
        /*0008*/ 	.word	index@(_ZN7cutlass13device_kernelINS_4gemm6kernel13GemmUniversalIN4cute5tupleIJiiiiEEENS1_10collective13CollectiveMmaINS1_34MainloopSm90TmaGmmaWarpSpecializedILi5ENS5_IJNS4_1CILi2EEESB_NSA_ILi1EEEEEENS1_32KernelTmaWarpSpecializedPingpongEEENS5_IJNSA_ILi64EEENSA_ILi256EEESG_EEENS_10bfloat16_tENS5_IJlSC_lEEESJ_SK_NS4_8TiledMMAINS4_8MMA_AtomIJNS4_4SM904GMMA28MMA_64x256x16_F32BF16BF16_SSILNSO_5MajorE0ELSQ_0ELNSO_7ScaleInE1ELSR_1EEEEEENS4_6LayoutINS5_IJSC_SC_SC_EEENS5_IJNSA_ILi0EEESW_SW_EEEEENS5_IJNS4_10UnderscoreESZ_SZ_EEEEENS4_23SM90_TMA_LOAD_MULTICASTENS4_14ComposedLayoutINS4_7SwizzleILi3ELi4ELi3EEENS4_18smem_ptr_flag_bitsILi16EEENSU_INS5_IJNSA_ILi8EEESG_EEENS5_IJSG_SC_EEEEEEEvNS4_8identityES12_S1C_vS1D_EENS_8epilogue10collective6detail29Sm90TmaWarpSpecializedAdapterINS1G_15DefaultEpilogueISJ_SK_SK_NS1F_6thread17LinearCombinationISJ_Li1EffLNS1K_9ScaleType4KindE0ELNS_15FloatRoundStyleE2ESJ_EENS1_15EpilogueDefaultEEEEEvvEEEEvNT_6ParamsE)
	.align		4
        /*000c*/ 	.word	index@(__assertfail)
	.align		4
        /*0010*/ 	.word	0x00000000
	.align		4
        /*0014*/ 	.word	0xfffffffe
	.align		4
        /*0018*/ 	.word	0x00000000
	.align		4
        /*001c*/ 	.word	0xfffffffd
	.align		4
        /*0020*/ 	.word	0x00000000
	.align		4
        /*0024*/ 	.word	0xfffffffc


//--------------------- .nv.constant4             --------------------------
	.section	.nv.constant4,"a",@progbits
	.align	8
	.align		8
.nv.constant4:
        /*0000*/ 	.dword	__assertfail
	.align		8
        /*0008*/ 	.dword	__unnamed_1
	.align		8
        /*0010*/ 	.dword	_ZN40_INTERNAL_acb1827e_4_k_cu_c779d1fa_264874cuda3std3__45__cpo5beginE
	.align		8
        /*0018*/ 	.dword	_ZN40_INTERNAL_acb1827e_4_k_cu_c779d1fa_264874cuda3std3__45__cpo3endE
	.align		8
        /*0020*/ 	.dword	_ZN40_INTERNAL_acb1827e_4_k_cu_c779d1fa_264874cuda3std3__45__cpo6cbeginE
	.align		8
        /*0028*/ 	.dword	_ZN40_INTERNAL_acb1827e_4_k_cu_c779d1fa_264874cuda3std3__45__cpo4cendE
	.align		8
        /*0030*/ 	.dword	_ZN40_INTERNAL_acb1827e_4_k_cu_c779d1fa_264874cuda3std3__442_GLOBAL__N__acb1827e_4_k_cu_c779d1fa_264876ignoreE
	.align		8
        /*0038*/ 	.dword	_ZN40_INTERNAL_acb1827e_4_k_cu_c779d1fa_264874cuda3std3__419piecewise_constructE
	.align		8
        /*0040*/ 	.dword	_ZN40_INTERNAL_acb1827e_4_k_cu_c779d1fa_264874cuda3std3__48in_placeE
	.align		8
        /*0048*/ 	.dword	_ZN40_INTERNAL_acb1827e_4_k_cu_c779d1fa_264874cuda3std6ranges3__45__cpo4swapE
	.align		8
        /*0050*/ 	.dword	_ZN40_INTERNAL_acb1827e_4_k_cu_c779d1fa_264874cuda3std6ranges3__45__cpo9iter_moveE
	.align		8
        /*0058*/ 	.dword	_ZN40_INTERNAL_acb1827e_4_k_cu_c779d1fa_264874cute7productE
	.align		8
        /*0060*/ 	.dword	_ZN40_INTERNAL_acb1827e_4_k_cu_c779d1fa_264874cute1_E
	.align		8
        /*0068*/ 	.dword	$str$22
	.align		8
        /*0070*/ 	.dword	$str$23


//--------------------- .text._ZN7cutlass13device_kernelINS_4gemm6kernel13GemmUniversalIN4cute5tupleIJiiiiEEENS1_10collective13CollectiveMmaINS1_34MainloopSm90TmaGmmaWarpSpecializedILi5ENS5_IJNS4_1CILi2EEESB_NSA_ILi1EEEEEENS1_32KernelTmaWarpSpecializedPingpongEEENS5_IJNSA_ILi64EEENSA_ILi256EEESG_EEENS_10bfloat16_tENS5_IJlSC_lEEESJ_SK_NS4_8TiledMMAINS4_8MMA_AtomIJNS4_4SM904GMMA28MMA_64x256x16_F32BF16BF16_SSILNSO_5MajorE0ELSQ_0ELNSO_7ScaleInE1ELSR_1EEEEEENS4_6LayoutINS5_IJSC_SC_SC_EEENS5_IJNSA_ILi0EEESW_SW_EEEEENS5_IJNS4_10UnderscoreESZ_SZ_EEEEENS4_23SM90_TMA_LOAD_MULTICASTENS4_14ComposedLayoutINS4_7SwizzleILi3ELi4ELi3EEENS4_18smem_ptr_flag_bitsILi16EEENSU_INS5_IJNSA_ILi8EEESG_EEENS5_IJSG_SC_EEEEEEEvNS4_8identityES12_S1C_vS1D_EENS_8epilogue10collective6detail29Sm90TmaWarpSpecializedAdapterINS1G_15DefaultEpilogueISJ_SK_SK_NS1F_6thread17LinearCombinationISJ_Li1EffLNS1K_9ScaleType4KindE0ELNS_15FloatRoundStyleE2ESJ_EENS1_15EpilogueDefaultEEEEEvvEEEEvNT_6ParamsE --------------------------
	.section	.text._ZN7cutlass13device_kernelINS_4gemm6kernel13GemmUniversalIN4cute5tupleIJiiiiEEENS1_10collective13CollectiveMmaINS1_34MainloopSm90TmaGmmaWarpSpecializedILi5ENS5_IJNS4_1CILi2EEESB_NSA_ILi1EEEEEENS1_32KernelTmaWarpSpecializedPingpongEEENS5_IJNSA_ILi64EEENSA_ILi256EEESG_EEENS_10bfloat16_tENS5_IJlSC_lEEESJ_SK_NS4_8TiledMMAINS4_8MMA_AtomIJNS4_4SM904GMMA28MMA_64x256x16_F32BF16BF16_SSILNSO_5MajorE0ELSQ_0ELNSO_7ScaleInE1ELSR_1EEEEEENS4_6LayoutINS5_IJSC_SC_SC_EEENS5_IJNSA_ILi0EEESW_SW_EEEEENS5_IJNS4_10UnderscoreESZ_SZ_EEEEENS4_23SM90_TMA_LOAD_MULTICASTENS4_14ComposedLayoutINS4_7SwizzleILi3ELi4ELi3EEENS4_18smem_ptr_flag_bitsILi16EEENSU_INS5_IJNSA_ILi8EEESG_EEENS5_IJSG_SC_EEEEEEEvNS4_8identityES12_S1C_vS1D_EENS_8epilogue10collective6detail29Sm90TmaWarpSpecializedAdapterINS1G_15DefaultEpilogueISJ_SK_SK_NS1F_6thread17LinearCombinationISJ_Li1EffLNS1K_9ScaleType4KindE0ELNS_15FloatRoundStyleE2ESJ_EENS1_15EpilogueDefaultEEEEEvvEEEEvNT_6ParamsE,"ax",@progbits
	.align	128
.text._ZN7cutlass13device_kernelINS_4gemm6kernel13GemmUniversalIN4cute5tupleIJiiiiEEENS1_10collective13CollectiveMmaINS1_34MainloopSm90TmaGmmaWarpSpecializedILi5ENS5_IJNS4_1CILi2EEESB_NSA_ILi1EEEEEENS1_32KernelTmaWarpSpecializedPingpongEEENS5_IJNSA_ILi64EEENSA_ILi256EEESG_EEENS_10bfloat16_tENS5_IJlSC_lEEESJ_SK_NS4_8TiledMMAINS4_8MMA_AtomIJNS4_4SM904GMMA28MMA_64x256x16_F32BF16BF16_SSILNSO_5MajorE0ELSQ_0ELNSO_7ScaleInE1ELSR_1EEEEEENS4_6LayoutINS5_IJSC_SC_SC_EEENS5_IJNSA_ILi0EEESW_SW_EEEEENS5_IJNS4_10UnderscoreESZ_SZ_EEEEENS4_23SM90_TMA_LOAD_MULTICASTENS4_14ComposedLayoutINS4_7SwizzleILi3ELi4ELi3EEENS4_18smem_ptr_flag_bitsILi16EEENSU_INS5_IJNSA_ILi8EEESG_EEENS5_IJSG_SC_EEEEEEEvNS4_8identityES12_S1C_vS1D_EENS_8epilogue10collective6detail29Sm90TmaWarpSpecializedAdapterINS1G_15DefaultEpilogueISJ_SK_SK_NS1F_6thread17LinearCombinationISJ_Li1EffLNS1K_9ScaleType4KindE0ELNS_15FloatRoundStyleE2ESJ_EENS1_15EpilogueDefaultEEEEEvvEEEEvNT_6ParamsE:
        .type           _ZN7cutlass13device_kernelINS_4gemm6kernel13GemmUniversalIN4cute5tupleIJiiiiEEENS1_10collective13CollectiveMmaINS1_34MainloopSm90TmaGmmaWarpSpecializedILi5ENS5_IJNS4_1CILi2EEESB_NSA_ILi1EEEEEENS1_32KernelTmaWarpSpecializedPingpongEEENS5_IJNSA_ILi64EEENSA_ILi256EEESG_EEENS_10bfloat16_tENS5_IJlSC_lEEESJ_SK_NS4_8TiledMMAINS4_8MMA_AtomIJNS4_4SM904GMMA28MMA_64x256x16_F32BF16BF16_SSILNSO_5MajorE0ELSQ_0ELNSO_7ScaleInE1ELSR_1EEEEEENS4_6LayoutINS5_IJSC_SC_SC_EEENS5_IJNSA_ILi0EEESW_SW_EEEEENS5_IJNS4_10UnderscoreESZ_SZ_EEEEENS4_23SM90_TMA_LOAD_MULTICASTENS4_14ComposedLayoutINS4_7SwizzleILi3ELi4ELi3EEENS4_18smem_ptr_flag_bitsILi16EEENSU_INS5_IJNSA_ILi8EEESG_EEENS5_IJSG_SC_EEEEEEEvNS4_8identityES12_S1C_vS1D_EENS_8epilogue10collective6detail29Sm90TmaWarpSpecializedAdapterINS1G_15DefaultEpilogueISJ_SK_SK_NS1F_6thread17LinearCombinationISJ_Li1EffLNS1K_9ScaleType4KindE0ELNS_15FloatRoundStyleE2ESJ_EENS1_15EpilogueDefaultEEEEEvvEEEEvNT_6ParamsE,@function
        .size           _ZN7cutlass13device_kernelINS_4gemm6kernel13GemmUniversalIN4cute5tupleIJiiiiEEENS1_10collective13CollectiveMmaINS1_34MainloopSm90TmaGmmaWarpSpecializedILi5ENS5_IJNS4_1CILi2EEESB_NSA_ILi1EEEEEENS1_32KernelTmaWarpSpecializedPingpongEEENS5_IJNSA_ILi64EEENSA_ILi256EEESG_EEENS_10bfloat16_tENS5_IJlSC_lEEESJ_SK_NS4_8TiledMMAINS4_8MMA_AtomIJNS4_4SM904GMMA28MMA_64x256x16_F32BF16BF16_SSILNSO_5MajorE0ELSQ_0ELNSO_7ScaleInE1ELSR_1EEEEEENS4_6LayoutINS5_IJSC_SC_SC_EEENS5_IJNSA_ILi0EEESW_SW_EEEEENS5_IJNS4_10UnderscoreESZ_SZ_EEEEENS4_23SM90_TMA_LOAD_MULTICASTENS4_14ComposedLayoutINS4_7SwizzleILi3ELi4ELi3EEENS4_18smem_ptr_flag_bitsILi16EEENSU_INS5_IJNSA_ILi8EEESG_EEENS5_IJSG_SC_EEEEEEEvNS4_8identityES12_S1C_vS1D_EENS_8epilogue10collective6detail29Sm90TmaWarpSpecializedAdapterINS1G_15DefaultEpilogueISJ_SK_SK_NS1F_6thread17LinearCombinationISJ_Li1EffLNS1K_9ScaleType4KindE0ELNS_15FloatRoundStyleE2ESJ_EENS1_15EpilogueDefaultEEEEEvvEEEEvNT_6ParamsE,(.L_x_331 - _ZN7cutlass13device_kernelINS_4gemm6kernel13GemmUniversalIN4cute5tupleIJiiiiEEENS1_10collective13CollectiveMmaINS1_34MainloopSm90TmaGmmaWarpSpecializedILi5ENS5_IJNS4_1CILi2EEESB_NSA_ILi1EEEEEENS1_32KernelTmaWarpSpecializedPingpongEEENS5_IJNSA_ILi64EEENSA_ILi256EEESG_EEENS_10bfloat16_tENS5_IJlSC_lEEESJ_SK_NS4_8TiledMMAINS4_8MMA_AtomIJNS4_4SM904GMMA28MMA_64x256x16_F32BF16BF16_SSILNSO_5MajorE0ELSQ_0ELNSO_7ScaleInE1ELSR_1EEEEEENS4_6LayoutINS5_IJSC_SC_SC_EEENS5_IJNSA_ILi0EEESW_SW_EEEEENS5_IJNS4_10UnderscoreESZ_SZ_EEEEENS4_23SM90_TMA_LOAD_MULTICASTENS4_14ComposedLayoutINS4_7SwizzleILi3ELi4ELi3EEENS4_18smem_ptr_flag_bitsILi16EEENSU_INS5_IJNSA_ILi8EEESG_EEENS5_IJSG_SC_EEEEEEEvNS4_8identityES12_S1C_vS1D_EENS_8epilogue10collective6detail29Sm90TmaWarpSpecializedAdapterINS1G_15DefaultEpilogueISJ_SK_SK_NS1F_6thread17LinearCombinationISJ_Li1EffLNS1K_9ScaleType4KindE0ELNS_15FloatRoundStyleE2ESJ_EENS1_15EpilogueDefaultEEEEEvvEEEEvNT_6ParamsE)
        .other          _ZN7cutlass13device_kernelINS_4gemm6kernel13GemmUniversalIN4cute5tupleIJiiiiEEENS1_10collective13CollectiveMmaINS1_34MainloopSm90TmaGmmaWarpSpecializedILi5ENS5_IJNS4_1CILi2EEESB_NSA_ILi1EEEEEENS1_32KernelTmaWarpSpecializedPingpongEEENS5_IJNSA_ILi64EEENSA_ILi256EEESG_EEENS_10bfloat16_tENS5_IJlSC_lEEESJ_SK_NS4_8TiledMMAINS4_8MMA_AtomIJNS4_4SM904GMMA28MMA_64x256x16_F32BF16BF16_SSILNSO_5MajorE0ELSQ_0ELNSO_7ScaleInE1ELSR_1EEEEEENS4_6LayoutINS5_IJSC_SC_SC_EEENS5_IJNSA_ILi0EEESW_SW_EEEEENS5_IJNS4_10UnderscoreESZ_SZ_EEEEENS4_23SM90_TMA_LOAD_MULTICASTENS4_14ComposedLayoutINS4_7SwizzleILi3ELi4ELi3EEENS4_18smem_ptr_flag_bitsILi16EEENSU_INS5_IJNSA_ILi8EEESG_EEENS5_IJSG_SC_EEEEEEEvNS4_8identityES12_S1C_vS1D_EENS_8epilogue10collective6detail29Sm90TmaWarpSpecializedAdapterINS1G_15DefaultEpilogueISJ_SK_SK_NS1F_6thread17LinearCombinationISJ_Li1EffLNS1K_9ScaleType4KindE0ELNS_15FloatRoundStyleE2ESJ_EENS1_15EpilogueDefaultEEEEEvvEEEEvNT_6ParamsE,@"STO_CUDA_ENTRY STV_DEFAULT"
_ZN7cutlass13device_kernelINS_4gemm6kernel13GemmUniversalIN4cute5tupleIJiiiiEEENS1_10collective13CollectiveMmaINS1_34MainloopSm90TmaGmmaWarpSpecializedILi5ENS5_IJNS4_1CILi2EEESB_NSA_ILi1EEEEEENS1_32KernelTmaWarpSpecializedPingpongEEENS5_IJNSA_ILi64EEENSA_ILi256EEESG_EEENS_10bfloat16_tENS5_IJlSC_lEEESJ_SK_NS4_8TiledMMAINS4_8MMA_AtomIJNS4_4SM904GMMA28MMA_64x256x16_F32BF16BF16_SSILNSO_5MajorE0ELSQ_0ELNSO_7ScaleInE1ELSR_1EEEEEENS4_6LayoutINS5_IJSC_SC_SC_EEENS5_IJNSA_ILi0EEESW_SW_EEEEENS5_IJNS4_10UnderscoreESZ_SZ_EEEEENS4_23SM90_TMA_LOAD_MULTICASTENS4_14ComposedLayoutINS4_7SwizzleILi3ELi4ELi3EEENS4_18smem_ptr_flag_bitsILi16EEENSU_INS5_IJNSA_ILi8EEESG_EEENS5_IJSG_SC_EEEEEEEvNS4_8identityES12_S1C_vS1D_EENS_8epilogue10collective6detail29Sm90TmaWarpSpecializedAdapterINS1G_15DefaultEpilogueISJ_SK_SK_NS1F_6thread17LinearCombinationISJ_Li1EffLNS1K_9ScaleType4KindE0ELNS_15FloatRoundStyleE2ESJ_EENS1_15EpilogueDefaultEEEEEvvEEEEvNT_6ParamsE:
[----:B------:R-:W0:Y:S02]  /*0000*/  LDC R1, c[0x0][0x28] ;  /* 0x00000a00ff017b82 */ /* 0x000e240000000800 */
[----:B0-----:R-:W-:Y:S01]  /*0010*/  VIADD R1, R1, 0xfffffff8 ;  /* 0xfffffff801017836 */ /* 0x001fe20000000000 */
[----:B------:R-:W0:Y:S01]  /*0020*/  S2R R4, SR_TID.X ;  /* 0x0000000000047919 */ /* 0x000e220000002100 */
[----:B------:R-:W-:Y:S01]  /*0030*/  ELECT P0, URZ, PT ;  /* 0x00000000003f782f */ /* 0x000fe20003800000 */
[----:B------:R-:W-:Y:S01]  /*0040*/  BSSY B0, `(.L_x_0) ;  /* 0x000000f000007945 */ /* 0x000fe20003800000 */
[--C-:B0-----:R-:W-:Y:S02]  /*0050*/  SHF.R.U32.HI R2, RZ, 0x5, R4.reuse ;  /* 0x00000005ff027819 */ /* 0x101fe40000011604 */
[----:B------:R-:W-:-:S03]  /*0060*/  SHF.R.U32.HI R7, RZ, 0x7, R4 ;  /* 0x00000007ff077819 */ /* 0x000fc60000011604 */
[----:B------:R-:W0:Y:S04]  /*0070*/  SHFL.IDX PT, R5, R2, RZ, 0x1f ;  /* 0x00001fff02057589 */ /* 0x000e2800000e0000 */
[----:B------:R1:W2:Y:S01]  /*0080*/  SHFL.IDX PT, R10, R7, RZ, 0x1f ;  /* 0x00001fff070a7589 */ /* 0x0002a200000e0000 */
[----:B0-----:R-:W-:-:S13]  /*0090*/  ISETP.NE.OR P0, PT, R5, RZ, !P0 ;  /* 0x000000ff0500720c */ /* 0x001fda0004705670 */
[----:B-12---:R-:W-:Y:S05]  /*00a0*/  @P0 BRA `(.L_x_1) ;  /* 0x0000000000200947 */ /* 0x006fea0003800000 */
[----:B------:R-:W-:Y:S02]  /*00b0*/  ULDC.64 UR4, c[0x0][0x198] ;  /* 0x0000660000047ab9 */ /* 0x000fe40000000a00 */
[----:B------:R-:W-:Y:S02]  /*00c0*/  UIADD3 UR6, UP0, UR4, 0xf0, URZ ;  /* 0x000000f004067890 */ /* 0x000fe4000ff1e03f */
[----:B------:R-:W-:Y:S02]  /*00d0*/  UIADD3 UR4, UP1, UR4, 0x1f0, URZ ;  /* 0x000001f004047890 */ /* 0x000fe4000ff3e03f */
[----:B------:R-:W-:Y:S02]  /*00e0*/  UIADD3.X UR7, URZ, UR5, URZ, UP0, !UPT ;  /* 0x000000053f077290 */ /* 0x000fe400087fe43f */
[----:B------:R-:W-:-:S07]  /*00f0*/  UIADD3.X UR5, URZ, UR5, URZ, UP1, !UPT ;  /* 0x000000053f057290 */ /* 0x000fce0008ffe43f */
[----:B------:R0:W-:Y:S02]  /*0100*/  UTMACCTL.PF [UR6] ;  /* 0x00000000060079b9 */ /* 0x0001e40008040000 */
[----:B------:R0:W-:Y:S02]  /*0110*/  UTMACCTL.PF [UR4] ;  /* 0x00000000040079b9 */ /* 0x0001e40008040000 */
[----:B0-----:R-:W-:Y:S01]  /*0120*/  NOP ;  /* 0x0000000000007918 */ /* 0x001fe20000000000 */
.L_x_1:
[----:B------:R-:W-:Y:S05]  /*0130*/  BSYNC B0 ;  /* 0x0000000000007941 */ /* 0x000fea0003800000 */
.L_x_0:
[----:B------:R-:W0:Y:S01]  /*0140*/  SHFL.IDX PT, R8, R2, RZ, 0x1f ;  /* 0x00001fff02087589 */ /* 0x000e2200000e0000 */
[----:B------:R-:W-:-:S04]  /*0150*/  SHF.R.S32.HI R3, RZ, 0x1f, R4 ;  /* 0x0000001fff037819 */ /* 0x000fc80000011404 */
[----:B------:R-:W-:Y:S02]  /*0160*/  LEA.HI R3, R3, R4, RZ, 0x7 ;  /* 0x0000000403037211 */ /* 0x000fe400078f38ff */
[----:B0-----:R-:W-:-:S13]  /*0170*/  ISETP.NE.AND P0, PT, R8, RZ, PT ;  /* 0x000000ff0800720c */ /* 0x001fda0003f05270 */
[----:B------:R-:W-:Y:S05]  /*0180*/  @P0 BRA `(.L_x_2) ;  /* 0x0000000000600947 */ /* 0x000fea0003800000 */
[----:B------:R-:W0:Y:S01]  /*0190*/  S2UR UR8, SR_CgaCtaId ;  /* 0x00000000000879c3 */ /* 0x000e220000008800 */
[----:B------:R-:W-:Y:S01]  /*01a0*/  UMOV UR4, 0x400 ;  /* 0x0000040000047882 */ /* 0x000fe20000000000 */
[----:B------:R-:W-:Y:S01]  /*01b0*/  UMOV UR5, 0x1 ;  /* 0x0000000100057882 */ /* 0x000fe20000000000 */
[----:B------:R-:W-:Y:S01]  /*01c0*/  UMOV UR6, 0x3 ;  /* 0x0000000300067882 */ /* 0x000fe20000000000 */
[----:B------:R-:W-:Y:S01]  /*01d0*/  ELECT P0, URZ, PT ;  /* 0x00000000003f782f */ /* 0x000fe20003800000 */
[----:B------:R-:W-:-:S04]  /*01e0*/  UIADD3 UR6, -UR6, 0x100000, URZ ;  /* 0x0010000006067890 */ /* 0x000fc8000fffe13f */
[----:B------:R-:W-:Y:S02]  /*01f0*/  USHF.L.U32 UR7, UR6, 0xb, URZ ;  /* 0x0000000b06077899 */ /* 0x000fe4000800063f */
[----:B------:R-:W-:Y:S02]  /*0200*/  USHF.L.U32 UR6, UR6, 0x1, URZ ;  /* 0x0000000106067899 */ /* 0x000fe4000800063f */
[----:B0-----:R-:W-:Y:S02]  /*0210*/  ULEA UR8, UR8, UR4, 0x18 ;  /* 0x0000000408087291 */ /* 0x001fe4000f8ec03f */
[----:B------:R-:W-:-:S04]  /*0220*/  UIADD3 UR4, -UR5, 0x100000, URZ ;  /* 0x0010000005047890 */ /* 0x000fc8000fffe13f */
[----:B------:R-:W-:Y:S02]  /*0230*/  USHF.L.U32 UR5, UR4, 0xb, URZ ;  /* 0x0000000b04057899 */ /* 0x000fe4000800063f */
[----:B------:R-:W-:Y:S01]  /*0240*/  USHF.L.U32 UR4, UR4, 0x1, URZ ;  /* 0x0000000104047899 */ /* 0x000fe2000800063f */
[----:B------:R-:W0:Y:S11]  /*0250*/  FENCE.VIEW.ASYNC.S ;  /* 0x00000000000073c6 */ /* 0x000e360000000000 */
[----:B0-----:R0:W1:Y:S01]  /*0260*/  SYNCS.EXCH.64 URZ, [UR8], UR4 ;  /* 0x00000004083f75b2 */ /* 0x0010620008000100 */
[----:B------:R0:W2:Y:S01]  /*0270*/  SYNCS.EXCH.64 URZ, [UR8+0x28], UR6 ;  /* 0x00002806083f75b2 */ /* 0x0000a20008000100 */
[----:B------:R0:W3:Y:S01]  /*0280*/  SYNCS.EXCH.64 URZ, [UR8+0x8], UR4 ;  /* 0x00000804083f75b2 */ /* 0x0000e20008000100 */
[----:B------:R0:W4:Y:S01]  /*0290*/  SYNCS.EXCH.64 URZ, [UR8+0x30], UR6 ;  /* 0x00003006083f75b2 */ /* 0x0001220008000100 */
[----:B------:R0:W0:Y:S01]  /*02a0*/  SYNCS.EXCH.64 URZ, [UR8+0x10], UR4 ;  /* 0x00001004083f75b2 */ /* 0x0000220008000100 */
[----:B------:R0:W0:Y:S01]  /*02b0*/  SYNCS.EXCH.64 URZ, [UR8+0x38], UR6 ;  /* 0x00003806083f75b2 */ /* 0x0000220008000100 */
[----:B------:R0:W0:Y:S01]  /*02c0*/  SYNCS.EXCH.64 URZ, [UR8+0x18], UR4 ;  /* 0x00001804083f75b2 */ /* 0x0000220008000100 */
[----:B------:R0:W0:Y:S01]  /*02d0*/  SYNCS.EXCH.64 URZ, [UR8+0x40], UR6 ;  /* 0x00004006083f75b2 */ /* 0x0000220008000100 */
[----:B------:R0:W0:Y:S01]  /*02e0*/  SYNCS.EXCH.64 URZ, [UR8+0x20], UR4 ;  /* 0x00002004083f75b2 */ /* 0x0000220008000100 */
[----:B------:R0:W0:Y:S01]  /*02f0*/  SYNCS.EXCH.64 URZ, [UR8+0x48], UR6 ;  /* 0x00004806083f75b2 */ /* 0x0000220008000100 */
[----:B------:R-:W-:Y:S01]  /*0300*/  NOP ;  /* 0x0000000000007918 */ /* 0x000fe20000000000 */
.L_x_2:
[----:B------:R-:W5:Y:S01]  /*0310*/  SHFL.IDX PT, R13, R2, RZ, 0x1f ;  /* 0x00001fff020d7589 */ /* 0x000f6200000e0000 */
[----:B------:R-:W1:Y:S01]  /*0320*/  S2UR UR12, SR_CTAID.X ;  /* 0x00000000000c79c3 */ /* 0x000e620000002500 */
[----:B------:R-:W-:Y:S02]  /*0330*/  LOP3.LUT R3, R3, 0xffffff80, RZ, 0xc0, !PT ;  /* 0xffffff8003037812 */ /* 0x000fe400078ec0ff */
[----:B------:R-:W-:Y:S01]  /*0340*/  ELECT P0, URZ, PT ;  /* 0x00000000003f782f */ /* 0x000fe20003800000 */
[----:B------:R2:W3:Y:S01]  /*0350*/  SHFL.IDX PT, R12, R2, RZ, 0x1f ;  /* 0x00001fff020c7589 */ /* 0x0004e200000e0000 */
[----:B------:R-:W-:Y:S01]  /*0360*/  ELECT P1, URZ, PT ;  /* 0x00000000003f782f */ /* 0x000fe20003820000 */
[----:B------:R-:W-:Y:S01]  /*0370*/  NOP ;  /* 0x0000000000007918 */ /* 0x000fe20000000000 */
[----:B------:R-:W-:Y:S01]  /*0380*/  IMAD.IADD R3, R4, 0x1, -R3 ;  /* 0x0000000104037824 */ /* 0x000fe200078e0a03 */
[----:B------:R-:W4:Y:S01]  /*0390*/  S2R R6, SR_CTAID.Y ;  /* 0x0000000000067919 */ /* 0x000f220000002600 */
[----:B0-----:R-:W-:Y:S01]  /*03a0*/  ULDC UR4, c[0x0][0x150] ;  /* 0x0000540000047ab9 */ /* 0x001fe20000000800 */
[----:B------:R-:W0:Y:S01]  /*03b0*/  LDC R14, c[0x0][0x144] ;  /* 0x00005100ff0e7b82 */ /* 0x000e220000000800 */
[----:B------:R-:W-:Y:S01]  /*03c0*/  UMOV UR11, 0x80 ;  /* 0x00000080000b7882 */ /* 0x000fe20000000000 */
[----:B------:R-:W-:Y:S01]  /*03d0*/  SHF.R.S32.HI R0, RZ, 0x1f, R3 ;  /* 0x0000001fff007819 */ /* 0x000fe20000011403 */
[----:B------:R-:W-:Y:S01]  /*03e0*/  NOP ;  /* 0x0000000000007918 */ /* 0x000fe20000000000 */
[C---:B------:R-:W-:Y:S01]  /*03f0*/  VIADD R35, R10.reuse, 0xffffffff ;  /* 0xffffffff0a237836 */ /* 0x040fe20000000000 */
[----:B------:R-:W-:Y:S01]  /*0400*/  ISETP.NE.AND P4, PT, R10, RZ, PT ;  /* 0x000000ff0a00720c */ /* 0x000fe20003f85270 */
[----:B------:R-:W-:Y:S01]  /*0410*/  IMAD.MOV.U32 R153, RZ, RZ, 0x1 ;  /* 0x00000001ff997424 */ /* 0x000fe200078e00ff */
[----:B------:R-:W-:Y:S01]  /*0420*/  LEA.HI R9, R0, R3, RZ, 0x3 ;  /* 0x0000000300097211 */ /* 0x000fe200078f18ff */
[----:B------:R-:W0:Y:S01]  /*0430*/  LDC R15, c[0x0][0x140] ;  /* 0x00005000ff0f7b82 */ /* 0x000e220000000800 */
[----:B------:R-:W-:-:S02]  /*0440*/  ISETP.GE.U32.AND P6, PT, R35, 0x2, PT ;  /* 0x000000022300780c */ /* 0x000fc40003fc6070 */
[--C-:B------:R-:W-:Y:S02]  /*0450*/  SHF.R.S32.HI R11, RZ, 0x3, R9.reuse ;  /* 0x00000003ff0b7819 */ /* 0x100fe40000011409 */
[----:B--2---:R-:W-:Y:S02]  /*0460*/  SHF.R.S32.HI R2, RZ, 0x1f, R9 ;  /* 0x0000001fff027819 */ /* 0x004fe40000011409 */
[----:B------:R-:W-:Y:S01]  /*0470*/  SHF.R.S32.HI R9, RZ, 0x1f, R8 ;  /* 0x0000001fff097819 */ /* 0x000fe20000011408 */
[----:B------:R-:W2:Y:S01]  /*0480*/  LDC R25, c[0x0][0x148] ;  /* 0x00005200ff197b82 */ /* 0x000ea20000000800 */
[----:B-----5:R-:W-:Y:S02]  /*0490*/  ISETP.NE.OR P0, PT, R13, RZ, !P0 ;  /* 0x000000ff0d00720c */ /* 0x020fe40004705670 */
[----:B-1----:R-:W-:Y:S02]  /*04a0*/  I2FP.F32.U32 R13, UR12 ;  /* 0x0000000c000d7c45 */ /* 0x002fe40008201000 */
[----:B------:R-:W-:-:S02]  /*04b0*/  LEA.HI R2, R2, R11, RZ, 0x2 ;  /* 0x0000000b02027211 */ /* 0x000fc400078f10ff */
[----:B------:R-:W-:Y:S01]  /*04c0*/  LEA.HI R9, R9, R8, RZ, 0x2 ;  /* 0x0000000809097211 */ /* 0x000fe200078f10ff */
[----:B------:R-:W-:Y:S01]  /*04d0*/  FMUL R13, R13, UR4 ;  /* 0x000000040d0d7c20 */ /* 0x000fe20008400000 */
[----:B---3--:R-:W-:Y:S01]  /*04e0*/  ISETP.NE.OR P1, PT, R12, RZ, !P1 ;  /* 0x000000ff0c00720c */ /* 0x008fe20004f25670 */
[----:B------:R-:W-:Y:S01]  /*04f0*/  ULDC UR4, c[0x0][0x154] ;  /* 0x0000550000047ab9 */ /* 0x000fe20000000800 */
[----:B------:R-:W-:Y:S02]  /*0500*/  LOP3.LUT R12, R2, 0xfffffffc, RZ, 0xc0, !PT ;  /* 0xfffffffc020c7812 */ /* 0x000fe400078ec0ff */
[----:B------:R-:W-:Y:S01]  /*0510*/  LOP3.LUT R9, R9, 0x3ffffffc, RZ, 0xc0, !PT ;  /* 0x3ffffffc09097812 */ /* 0x000fe200078ec0ff */
[----:B------:R-:W1:Y:S01]  /*0520*/  F2I.U32.TRUNC.NTZ R13, R13 ;  /* 0x0000000d000d7305 */ /* 0x000e62000020f000 */
[----:B------:R-:W-:Y:S01]  /*0530*/  SHF.R.S32.HI R2, RZ, 0x1f, R5 ;  /* 0x0000001fff027819 */ /* 0x000fe20000011405 */
[----:B------:R-:W-:Y:S01]  /*0540*/  IMAD.IADD R12, R11, 0x1, -R12 ;  /* 0x000000010b0c7824 */ /* 0x000fe200078e0a0c */
[----:B------:R-:W-:Y:S01]  /*0550*/  VOTEU.ALL UP1, P0 ;  /* 0x00000000003f7886 */ /* 0x000fe20000020000 */
[----:B------:R-:W-:Y:S01]  /*0560*/  IMAD.IADD R9, R8, 0x1, -R9 ;  /* 0x0000000108097824 */ /* 0x000fe200078e0a09 */
[----:B------:R-:W-:Y:S01]  /*0570*/  LEA.HI R2, R2, R5, RZ, 0x2 ;  /* 0x0000000502027211 */ /* 0x000fe200078f10ff */
[----:B------:R-:W-:Y:S01]  /*0580*/  VOTEU.ALL UP0, P0 ;  /* 0x00000000003f7886 */ /* 0x000fe20000000000 */
[----:B----4-:R-:W-:Y:S01]  /*0590*/  I2FP.F32.U32 R8, R6 ;  /* 0x0000000600087245 */ /* 0x010fe20000201000 */
[----:B------:R-:W-:Y:S01]  /*05a0*/  IMAD R9, R9, 0x4, R12 ;  /* 0x0000000409097824 */ /* 0x000fe200078e020c */
[----:B------:R-:W-:Y:S01]  /*05b0*/  LOP3.LUT R2, R2, 0xfffffffc, RZ, 0xc0, !PT ;  /* 0xfffffffc02027812 */ /* 0x000fe200078ec0ff */
[----:B------:R-:W-:Y:S01]  /*05c0*/  VOTEU.ALL UP2, P1 ;  /* 0x00000000003f7886 */ /* 0x000fe20000840000 */
[----:B------:R-:W3:Y:S01]  /*05d0*/  @!UP1 S2UR UR7, SR_CgaCtaId ;  /* 0x00000000000799c3 */ /* 0x000ee20000008800 */
[----:B------:R-:W-:Y:S01]  /*05e0*/  FMUL R8, R8, UR4 ;  /* 0x0000000408087c20 */ /* 0x000fe20008400000 */
[----:B------:R-:W-:Y:S01]  /*05f0*/  IMAD.SHL.U32 R152, R9, 0x4, RZ ;  /* 0x0000000409987824 */ /* 0x000fe200078e00ff */
[----:B------:R-:W-:Y:S01]  /*0600*/  UMOV UR4, 0x20 ;  /* 0x0000002000047882 */ /* 0x000fe20000000000 */
[----:B------:R-:W-:Y:S01]  /*0610*/  IMAD.IADD R5, R5, 0x1, -R2 ;  /* 0x0000000105057824 */ /* 0x000fe200078e0a02 */
[----:B------:R-:W-:Y:S01]  /*0620*/  LEA.HI R2, R9, R9, RZ, 0x1 ;  /* 0x0000000909027211 */ /* 0x000fe200078f08ff */
[----:B-1----:R-:W-:Y:S01]  /*0630*/  IMAD.MOV R13, RZ, RZ, -R13 ;  /* 0x000000ffff0d7224 */ /* 0x002fe200078e0a0d */
[----:B------:R-:W1:Y:S01]  /*0640*/  F2I.U32.TRUNC.NTZ R8, R8 ;  /* 0x0000000800087305 */ /* 0x000e62000020f000 */
[----:B------:R-:W4:Y:S01]  /*0650*/  @!UP2 S2UR UR10, SR_CgaCtaId ;  /* 0x00000000000aa9c3 */ /* 0x000f220000008800 */
[----:B------:R-:W-:Y:S01]  /*0660*/  LOP3.LUT R2, R2, 0xfffffffe, RZ, 0xc0, !PT ;  /* 0xfffffffe02027812 */ /* 0x000fe200078ec0ff */
[----:B0-----:R-:W-:Y:S01]  /*0670*/  IMAD R21, R14, R13, UR12 ;  /* 0x0000000c0e157e24 */ /* 0x001fe2000f8e020d */
[----:B------:R-:W-:Y:S01]  /*0680*/  @!UP1 UMOV UR6, 0x400 ;  /* 0x0000040000069882 */ /* 0x000fe20000000000 */
[----:B------:R-:W-:-:S04]  /*0690*/  @!UP1 UIADD3 UR4, -UR4, 0x100000, URZ ;  /* 0x0010000004049890 */ /* 0x000fc8000fffe13f */
[----:B------:R-:W-:Y:S02]  /*06a0*/  @!UP1 USHF.L.U32 UR5, UR4, 0xb, URZ ;  /* 0x0000000b04059899 */ /* 0x000fe4000800063f */
[----:B------:R-:W-:Y:S01]  /*06b0*/  @!UP1 USHF.L.U32 UR4, UR4, 0x1, URZ ;  /* 0x0000000104049899 */ /* 0x000fe2000800063f */
[C---:B------:R-:W-:Y:S01]  /*06c0*/  LOP3.LUT R152, R9.reuse, 0xc, R152, 0x78, !PT ;  /* 0x0000000c09987812 */ /* 0x040fe200078e7898 */
[----:B------:R-:W-:Y:S01]  /*06d0*/  IMAD.IADD R2, R9, 0x1, -R2 ;  /* 0x0000000109027824 */ /* 0x000fe200078e0a02 */
[----:B------:R-:W-:Y:S01]  /*06e0*/  @!UP2 UMOV UR9, 0x400 ;  /* 0x000004000009a882 */ /* 0x000fe20000000000 */
[----:B------:R-:W-:Y:S01]  /*06f0*/  VOTEU.ALL UP3, P1 ;  /* 0x00000000003f7886 */ /* 0x000fe20000860000 */
[----:B------:R-:W-:Y:S01]  /*0700*/  VOTEU.ALL UP4, P1 ;  /* 0x00000000003f7886 */ /* 0x000fe20000880000 */
[----:B------:R-:W-:Y:S01]  /*0710*/  VOTEU.ALL UP5, P1 ;  /* 0x00000000003f7886 */ /* 0x000fe200008a0000 */
[----:B------:R-:W-:Y:S01]  /*0720*/  ISETP.NE.AND P3, PT, R2, R21, PT ;  /* 0x000000150200720c */ /* 0x000fe20003f65270 */
[----:B------:R0:W0:Y:S01]  /*0730*/  SHFL.IDX PT, R14, R7, RZ, 0x1f ;  /* 0x00001fff070e7589 */ /* 0x00002200000e0000 */
[----:B------:R-:W-:Y:S01]  /*0740*/  ISETP.EQ.U32.AND P2, PT, R15, 0x1, PT ;  /* 0x000000010f00780c */ /* 0x000fe20003f42070 */
[----:B-1----:R-:W-:Y:S01]  /*0750*/  IMAD.MOV R20, RZ, RZ, -R8 ;  /* 0x000000ffff147224 */ /* 0x002fe200078e0a08 */
[----:B---3--:R-:W-:-:S02]  /*0760*/  @!UP1 ULEA UR8, UR7, UR6, 0x18 ;  /* 0x0000000607089291 */ /* 0x008fc4000f8ec03f */
[----:B------:R-:W-:-:S04]  /*0770*/  @!UP2 UIADD3 UR6, -UR11, 0x100000, URZ ;  /* 0x001000000b06a890 */ /* 0x000fc8000fffe13f */
[----:B------:R-:W-:Y:S02]  /*0780*/  @!UP2 USHF.L.U32 UR7, UR6, 0xb, URZ ;  /* 0x0000000b0607a899 */ /* 0x000fe4000800063f */
[----:B------:R-:W-:Y:S01]  /*0790*/  @!UP2 USHF.L.U32 UR6, UR6, 0x1, URZ ;  /* 0x000000010606a899 */ /* 0x000fe2000800063f */
[----:B--2---:R-:W-:Y:S01]  /*07a0*/  IMAD R9, R25, R20, R6 ;  /* 0x0000001419097224 */ /* 0x004fe200078e0206 */
[----:B------:R-:W-:Y:S01]  /*07b0*/  VOTEU.ALL UP1, P0 ;  /* 0x00000000003f7886 */ /* 0x000fe20000020000 */
[----:B------:R-:W-:Y:S01]  /*07c0*/  LOP3.LUT P0, RZ, R3, 0x7, RZ, 0xc0, !PT ;  /* 0x0000000703ff7812 */ /* 0x000fe2000780c0ff */
[----:B----4-:R-:W-:Y:S01]  /*07d0*/  @!UP2 ULEA UR9, UR10, UR9, 0x18 ;  /* 0x000000090a09a291 */ /* 0x010fe2000f8ec03f */
[----:B------:R-:W-:Y:S01]  /*07e0*/  @P3 LEA.HI R2, R152, R152, RZ, 0x1 ;  /* 0x0000009898023211 */ /* 0x000fe200078f08ff */
[----:B------:R-:W-:Y:S01]  /*07f0*/  VOTEU.ALL UP2, P1 ;  /* 0x00000000003f7886 */ /* 0x000fe20000840000 */
[----:B------:R-:W-:Y:S01]  /*0800*/  ISETP.NE.AND P1, PT, R5, 0x3, PT ;  /* 0x000000030500780c */ /* 0x000fe20003f25270 */
[----:B------:R-:W1:Y:S02]  /*0810*/  FENCE.VIEW.ASYNC.S ;  /* 0x00000000000073c6 */ /* 0x000e640000000000 */
[----:B-1----:R1:W2:Y:S01]  /*0820*/  @!UP0 SYNCS.EXCH.64 URZ, [UR8+0x80], UR4 ;  /* 0x00008004083f85b2 */ /* 0x0022a20008000100 */
[----:B------:R-:W-:-:S02]  /*0830*/  @P3 SHF.R.S32.HI R2, RZ, 0x1, R2 ;  /* 0x00000001ff023819 */ /* 0x000fc40000011402 */
[----:B------:R-:W-:Y:S02]  /*0840*/  ISETP.EQ.OR P1, PT, R5, RZ, !P1 ;  /* 0x000000ff0500720c */ /* 0x000fe40004f22670 */
[----:B------:R-:W-:Y:S02]  /*0850*/  @P3 ISETP.NE.AND P5, PT, R2, R9, PT ;  /* 0x000000090200320c */ /* 0x000fe40003fa5270 */
[----:B------:R-:W-:Y:S02]  /*0860*/  ISETP.LT.U32.AND P0, PT, R152, 0x4, !P0 ;  /* 0x000000049800780c */ /* 0x000fe40004701070 */
[----:B------:R-:W-:Y:S02]  /*0870*/  ISETP.EQ.AND P1, PT, R10, RZ, P1 ;  /* 0x000000ff0a00720c */ /* 0x000fe40000f22270 */
[----:B------:R-:W-:Y:S02]  /*0880*/  SEL R2, RZ, 0x1, !P0 ;  /* 0x00000001ff027807 */ /* 0x000fe40004000000 */
[----:B------:R-:W-:-:S02]  /*0890*/  @P3 SEL R153, RZ, 0x1, P5 ;  /* 0x00000001ff993807 */ /* 0x000fc40002800000 */
[----:B------:R-:W-:Y:S01]  /*08a0*/  SEL R16, RZ, 0x1, !P1 ;  /* 0x00000001ff107807 */ /* 0x000fe20004800000 */
[----:B------:R1:W3:Y:S01]  /*08b0*/  @!UP1 SYNCS.EXCH.64 URZ, [UR8+0x88], UR4 ;  /* 0x00008804083f95b2 */ /* 0x0002e20008000100 */
[----:B------:R-:W-:Y:S01]  /*08c0*/  NOP ;  /* 0x0000000000007918 */ /* 0x000fe20000000000 */
[----:B------:R-:W-:Y:S02]  /*08d0*/  LOP3.LUT R153, R153, R2, RZ, 0xc0, !PT ;  /* 0x0000000299997212 */ /* 0x000fe400078ec0ff */
[----:B------:R-:W-:Y:S01]  /*08e0*/  SEL R16, R16, 0x2, P6 ;  /* 0x0000000210107807 */ /* 0x000fe20003000000 */
[----:B------:R1:W4:Y:S01]  /*08f0*/  @!UP2 SYNCS.EXCH.64 URZ, [UR9+0x60], UR6 ;  /* 0x00006006093fa5b2 */ /* 0x0003220008000100 */
[----:B------:R1:W0:Y:S01]  /*0900*/  @!UP3 SYNCS.EXCH.64 URZ, [UR9+0x68], UR6 ;  /* 0x00006806093fb5b2 */ /* 0x0002220008000100 */
[----:B------:R1:W0:Y:S01]  /*0910*/  @!UP4 SYNCS.EXCH.64 URZ, [UR9+0x70], UR6 ;  /* 0x00007006093fc5b2 */ /* 0x0002220008000100 */
[----:B------:R1:W0:Y:S01]  /*0920*/  @!UP5 SYNCS.EXCH.64 URZ, [UR9+0x78], UR6 ;  /* 0x00007806093fd5b2 */ /* 0x0002220008000100 */
[----:B------:R-:W-:Y:S01]  /*0930*/  NOP ;  /* 0x0000000000007918 */ /* 0x000fe20000000000 */
[----:B-12---:R-:W-:Y:S05]  /*0940*/  @!P2 BRA `(.L_x_3) ;  /* 0x000000000008a947 */ /* 0x006fea0003800000 */
[----:B0--34-:R-:W-:Y:S01]  /*0950*/  UCGABAR_ARV ;  /* 0x00000000000079c7 */ /* 0x019fe20008000000 */
[----:B------:R-:W-:Y:S05]  /*0960*/  BRA `(.L_x_4) ;  /* 0x0000000000047947 */ /* 0x000fea0003800000 */
.L_x_3:
[----:B0--34-:R-:W-:Y:S01]  /*0970*/  NOP ;  /* 0x0000000000007918 */ /* 0x019fe20000000000 */
.L_x_4:
[----:B------:R-:W-:Y:S01]  /*0980*/  ULDC.64 UR4, c[0x0][0x598] ;  /* 0x0001660000047ab9 */ /* 0x000fe20000000a00 */
[----:B------:R-:W-:Y:S01]  /*0990*/  ULDC.64 UR36, c[0x0][0x208] ;  /* 0x0000820000247ab9 */ /* 0x000fe20000000a00 */
[----:B------:R-:W-:-:S04]  /*09a0*/  ISETP.NE.U32.AND P0, PT, RZ, UR4, PT ;  /* 0x00000004ff007c0c */ /* 0x000fc8000bf05070 */
[----:B------:R-:W-:-:S13]  /*09b0*/  ISETP.NE.AND.EX P0, PT, RZ, UR5, PT, P0 ;  /* 0x00000005ff007c0c */ /* 0x000fda000bf05300 */
[----:B------:R-:W-:Y:S05]  /*09c0*/  @!P0 BRA `(.L_x_5) ;  /* 0x00000000001c8947 */ /* 0x000fea0003800000 */
[----:B------:R-:W0:Y:S02]  /*09d0*/  LDC.64 R8, c[0x0][0x598] ;  /* 0x00016600ff087b82 */ /* 0x000e240000000a00 */
[----:B0-----:R-:W2:Y:S02]  /*09e0*/  LDG.E.64 R8, desc[UR36][R8.64] ;  /* 0x0000002408087981 */ /* 0x001ea4000c1e1b00 */
[----:B--2---:R-:W-:-:S04]  /*09f0*/  ISETP.NE.U32.AND P0, PT, R8, RZ, PT ;  /* 0x000000ff0800720c */ /* 0x004fc80003f05070 */
[----:B------:R-:W-:-:S13]  /*0a00*/  ISETP.NE.AND.EX P0, PT, R9, RZ, PT, P0 ;  /* 0x000000ff0900720c */ /* 0x000fda0003f05300 */
[----:B------:R-:W-:Y:S05]  /*0a10*/  @!P0 BRA `(.L_x_5) ;  /* 0x0000000000088947 */ /* 0x000fea0003800000 */
[----:B------:R0:W5:Y:S01]  /*0a20*/  LD.E R154, desc[UR36][R8.64] ;  /* 0x00000024089a7980 */ /* 0x000162000c101900 */
[----:B------:R-:W-:Y:S05]  /*0a30*/  BRA `(.L_x_6) ;  /* 0x0000000000247947 */ /* 0x000fea0003800000 */
.L_x_5:
[----:B------:R-:W-:Y:S02]  /*0a40*/  ULDC.64 UR4, c[0x0][0x588] ;  /* 0x0001620000047ab9 */ /* 0x000fe40000000a00 */
[----:B------:R-:W-:-:S04]  /*0a50*/  ISETP.NE.U32.AND P0, PT, RZ, UR4, PT ;  /* 0x00000004ff007c0c */ /* 0x000fc8000bf05070 */
[----:B------:R-:W-:-:S13]  /*0a60*/  ISETP.NE.AND.EX P0, PT, RZ, UR5, PT, P0 ;  /* 0x00000005ff007c0c */ /* 0x000fda000bf05300 */
[----:B------:R-:W-:Y:S05]  /*0a70*/  @!P0 BRA `(.L_x_7) ;  /* 0x00000000000c8947 */ /* 0x000fea0003800000 */
[----:B------:R-:W0:Y:S02]  /*0a80*/  LDC.64 R154, c[0x0][0x588] ;  /* 0x00016200ff9a7b82 */ /* 0x000e240000000a00 */
[----:B0-----:R1:W5:Y:S01]  /*0a90*/  LDG.E R154, desc[UR36][R154.64] ;  /* 0x000000249a9a7981 */ /* 0x001362000c1e1900 */
[----:B------:R-:W-:Y:S05]  /*0aa0*/  BRA `(.L_x_6) ;  /* 0x0000000000087947 */ /* 0x000fea0003800000 */
.L_x_7:
[----:B------:R-:W-:Y:S02]  /*0ab0*/  ULDC UR4, c[0x0][0x580] ;  /* 0x0001600000047ab9 */ /* 0x000fe40000000800 */
[----:B------:R-:W-:-:S07]  /*0ac0*/  IMAD.U32 R154, RZ, RZ, UR4 ;  /* 0x00000004ff9a7e24 */ /* 0x000fce000f8e00ff */
.L_x_6:
[----:B------:R-:W-:Y:S02]  /*0ad0*/  ULDC.64 UR4, c[0x0][0x5a0] ;  /* 0x0001680000047ab9 */ /* 0x000fe40000000a00 */
[----:B------:R-:W-:-:S04]  /*0ae0*/  ISETP.NE.U32.AND P0, PT, RZ, UR4, PT ;  /* 0x00000004ff007c0c */ /* 0x000fc8000bf05070 */
[----:B------:R-:W-:-:S13]  /*0af0*/  ISETP.NE.AND.EX P0, PT, RZ, UR5, PT, P0 ;  /* 0x00000005ff007c0c */ /* 0x000fda000bf05300 */
[----:B------:R-:W-:Y:S05]  /*0b00*/  @!P0 BRA `(.L_x_8) ;  /* 0x00000000001c8947 */ /* 0x000fea0003800000 */
[----:B0-----:R-:W0:Y:S02]  /*0b10*/  LDC.64 R8, c[0x0][0x5a0] ;  /* 0x00016800ff087b82 */ /* 0x001e240000000a00 */
[----:B0-----:R-:W2:Y:S02]  /*0b20*/  LDG.E.64 R8, desc[UR36][R8.64] ;  /* 0x0000002408087981 */ /* 0x001ea4000c1e1b00 */
[----:B--2---:R-:W-:-:S04]  /*0b30*/  ISETP.NE.U32.AND P0, PT, R8, RZ, PT ;  /* 0x000000ff0800720c */ /* 0x004fc80003f05070 */
[----:B------:R-:W-:-:S13]  /*0b40*/  ISETP.NE.AND.EX P0, PT, R9, RZ, PT, P0 ;  /* 0x000000ff0900720c */ /* 0x000fda0003f05300 */
[----:B------:R-:W-:Y:S05]  /*0b50*/  @!P0 BRA `(.L_x_8) ;  /* 0x0000000000088947 */ /* 0x000fea0003800000 */
[----:B-1----:R0:W5:Y:S01]  /*0b60*/  LD.E R155, desc[UR36][R8.64] ;  /* 0x00000024089b7980 */ /* 0x002162000c101900 */
[----:B------:R-:W-:Y:S05]  /*0b70*/  BRA `(.L_x_9) ;  /* 0x0000000000247947 */ /* 0x000fea0003800000 */
.L_x_8:
[----:B------:R-:W-:Y:S02]  /*0b80*/  ULDC.64 UR4, c[0x0][0x590] ;  /* 0x0001640000047ab9 */ /* 0x000fe40000000a00 */
[----:B------:R-:W-:-:S04]  /*0b90*/  ISETP.NE.U32.AND P0, PT, RZ, UR4, PT ;  /* 0x00000004ff007c0c */ /* 0x000fc8000bf05070 */
[----:B------:R-:W-:-:S13]  /*0ba0*/  ISETP.NE.AND.EX P0, PT, RZ, UR5, PT, P0 ;  /* 0x00000005ff007c0c */ /* 0x000fda000bf05300 */
[----:B------:R-:W-:Y:S05]  /*0bb0*/  @!P0 BRA `(.L_x_10) ;  /* 0x00000000000c8947 */ /* 0x000fea0003800000 */
[----:B0-----:R-:W1:Y:S02]  /*0bc0*/  LDC.64 R8, c[0x0][0x590] ;  /* 0x00016400ff087b82 */ /* 0x001e640000000a00 */
[----:B-1----:R1:W5:Y:S01]  /*0bd0*/  LDG.E R155, desc[UR36][R8.64] ;  /* 0x00000024089b7981 */ /* 0x002362000c1e1900 */
[----:B------:R-:W-:Y:S05]  /*0be0*/  BRA `(.L_x_9) ;  /* 0x0000000000087947 */ /* 0x000fea0003800000 */
.L_x_10:
[----:B------:R-:W-:Y:S02]  /*0bf0*/  ULDC UR4, c[0x0][0x584] ;  /* 0x0001610000047ab9 */ /* 0x000fe40000000800 */
[----:B-1----:R-:W-:-:S07]  /*0c00*/  IMAD.U32 R155, RZ, RZ, UR4 ;  /* 0x00000004ff9b7e24 */ /* 0x002fce000f8e00ff */
.L_x_9:
[----:B------:R-:W2:Y:S01]  /*0c10*/  LDC R2, c[0x0][0x65c] ;  /* 0x00019700ff027b82 */ /* 0x000ea20000000800 */
[----:B------:R-:W-:Y:S01]  /*0c20*/  ULDC UR6, c[0x0][0x28c] ;  /* 0x0000a30000067ab9 */ /* 0x000fe20000000800 */
[----:B------:R-:W-:Y:S01]  /*0c30*/  ISETP.NE.AND P0, PT, R10, 0x2, PT ;  /* 0x000000020a00780c */ /* 0x000fe20003f05270 */
[----:B------:R-:W-:Y:S01]  /*0c40*/  UIADD3 UR6, UR6, 0x3f, URZ ;  /* 0x0000003f06067890 */ /* 0x000fe2000fffe03f */
[----:B01----:R-:W-:Y:S01]  /*0c50*/  IMAD.U32 R8, RZ, RZ, UR12 ;  /* 0x0000000cff087e24 */ /* 0x003fe2000f8e00ff */
[----:B------:R-:W-:Y:S01]  /*0c60*/  UMOV UR38, URZ ;  /* 0x0000003f00267c82 */ /* 0x000fe20008000000 */
[----:B------:R-:W-:Y:S01]  /*0c70*/  IMAD.MOV.U32 R9, RZ, RZ, RZ ;  /* 0x000000ffff097224 */ /* 0x000fe200078e00ff */
[----:B------:R-:W-:Y:S01]  /*0c80*/  USHF.R.S32.HI UR7, URZ, 0x1f, UR6 ;  /* 0x0000001f3f077899 */ /* 0x000fe20008011406 */
[----:B------:R-:W-:Y:S01]  /*0c90*/  UMOV UR39, URZ ;  /* 0x0000003f00277c82 */ /* 0x000fe20008000000 */
[----:B------:R-:W-:Y:S02]  /*0ca0*/  ULDC.64 UR8, c[0x0][0x650] ;  /* 0x0001940000087ab9 */ /* 0x000fe40000000a00 */
[----:B------:R-:W-:-:S04]  /*0cb0*/  ULEA.HI UR7, UR7, UR6, URZ, 0x6 ;  /* 0x0000000607077291 */ /* 0x000fc8000f8f303f */
[----:B------:R-:W-:Y:S01]  /*0cc0*/  USHF.R.S32.HI UR40, URZ, 0x6, UR7 ;  /* 0x000000063f287899 */ /* 0x000fe20008011407 */
[----:B--2---:R-:W-:-:S13]  /*0cd0*/  ISETP.NE.AND P1, PT, R2, 0x1, PT ;  /* 0x000000010200780c */ /* 0x004fda0003f25270 */
[----:B------:R-:W0:Y:S01]  /*0ce0*/  @P1 LDC R19, c[0x0][0x10] ;  /* 0x00000400ff131b82 */ /* 0x000e220000000800 */
[----:B------:R-:W-:Y:S02]  /*0cf0*/  @P1 IMAD.MOV.U32 R7, RZ, RZ, RZ ;  /* 0x000000ffff071224 */ /* 0x000fe400078e00ff */
[----:B------:R-:W-:-:S05]  /*0d00*/  @P1 IMAD.MOV.U32 R17, RZ, RZ, RZ ;  /* 0x000000ffff111224 */ /* 0x000fca00078e00ff */
[----:B------:R-:W1:Y:S01]  /*0d10*/  @!P1 LDC R11, c[0x0][0xc] ;  /* 0x00000300ff0b9b82 */ /* 0x000e620000000800 */
[----:B------:R-:W-:Y:S01]  /*0d20*/  ULDC UR4, c[0x0][0xc] ;  /* 0x0000030000047ab9 */ /* 0x000fe20000000800 */
[----:B------:R-:W-:Y:S02]  /*0d30*/  ULDC UR5, c[0x0][0x10] ;  /* 0x0000040000057ab9 */ /* 0x000fe40000000800 */
[----:B------:R-:W-:-:S04]  /*0d40*/  UIMAD.WIDE.U32 UR4, UR4, UR5, URZ ;  /* 0x00000005040472a5 */ /* 0x000fc8000f8e003f */
[----:B------:R-:W2:Y:S01]  /*0d50*/  LDC R2, c[0x0][0x14] ;  /* 0x00000500ff027b82 */ /* 0x000ea20000000800 */
[----:B0-----:R-:W-:-:S04]  /*0d60*/  @P1 IMAD.WIDE.U32 R18, R19, UR12, R6 ;  /* 0x0000000c13121c25 */ /* 0x001fc8000f8e0006 */
[----:B------:R-:W-:Y:S02]  /*0d70*/  @P1 IMAD.IADD R17, R19, 0x1, R17 ;  /* 0x0000000113111824 */ /* 0x000fe400078e0211 */
[----:B-1----:R-:W-:-:S04]  /*0d80*/  @!P1 IMAD.WIDE.U32 R8, R6, R11, R8 ;  /* 0x0000000b06089225 */ /* 0x002fc800078e0008 */
[----:B------:R-:W-:Y:S02]  /*0d90*/  @!P1 IMAD.MOV.U32 R18, RZ, RZ, R8 ;  /* 0x000000ffff129224 */ /* 0x000fe400078e0008 */
[----:B------:R-:W-:Y:S02]  /*0da0*/  @!P1 IMAD.MOV.U32 R17, RZ, RZ, R9 ;  /* 0x000000ffff119224 */ /* 0x000fe400078e0009 */
[----:B--2---:R-:W-:-:S04]  /*0db0*/  IMAD.WIDE.U32 R12, R2, UR4, RZ ;  /* 0x00000004020c7c25 */ /* 0x004fc8000f8e00ff */
[----:B------:R-:W-:Y:S01]  /*0dc0*/  IMAD R23, R2, UR5, RZ ;  /* 0x0000000502177c24 */ /* 0x000fe2000f8e02ff */
[----:B------:R0:W-:Y:S03]  /*0dd0*/  STL.64 [R1], R12 ;  /* 0x0000000c01007387 */ /* 0x0001e60000100a00 */
[----:B------:R-:W-:Y:S01]  /*0de0*/  IMAD.IADD R23, R13, 0x1, R23 ;  /* 0x000000010d177824 */ /* 0x000fe200078e0217 */
[----:B------:R-:W-:Y:S06]  /*0df0*/  @P0 BRA `(.L_x_11) ;  /* 0x0000000000200947 */ /* 0x000fec0003800000 */
[----:B------:R-:W-:Y:S01]  /*0e00*/  UISETP.GE.U32.AND UP0, UPT, UR40, 0x5, UPT ;  /* 0x000000052800788c */ /* 0x000fe2000bf06070 */
[----:B------:R-:W-:Y:S01]  /*0e10*/  IADD3 R18, P0, R18, R12, RZ ;  /* 0x0000000c12127210 */ /* 0x000fe20007f1e0ff */
[----:B------:R-:W-:Y:S01]  /*0e20*/  UIMAD.WIDE.U32 UR4, UR40, -0x33333333, URZ ;  /* 0xcccccccd280478a5 */ /* 0x000fe2000f8e003f */
[----:B------:R-:W-:-:S03]  /*0e30*/  UMOV UR39, URZ ;  /* 0x0000003f00277c82 */ /* 0x000fc60008000000 */
[----:B------:R-:W-:Y:S01]  /*0e40*/  USHF.R.U32.HI UR4, URZ, 0x2, UR5 ;  /* 0x000000023f047899 */ /* 0x000fe20008011605 */
[----:B------:R-:W-:-:S03]  /*0e50*/  IMAD.X R17, R23, 0x1, R17, P0 ;  /* 0x0000000117117824 */ /* 0x000fc600000e0611 */
[----:B------:R-:W-:Y:S02]  /*0e60*/  UIMAD UR38, UR4, -0x5, UR40 ;  /* 0xfffffffb042678a4 */ /* 0x000fe4000f8e0228 */
[----:B------:R-:W-:-:S12]  /*0e70*/  @UP0 ULOP3.LUT UR39, UR4, 0x1, URZ, 0xc0, !UPT ;  /* 0x0000000104270892 */ /* 0x000fd8000f8ec03f */
.L_x_11:
[----:B------:R-:W-:Y:S01]  /*0e80*/  ISETP.GE.U32.AND P0, PT, R18, UR8, PT ;  /* 0x0000000812007c0c */ /* 0x000fe2000bf06070 */
[----:B------:R-:W-:Y:S01]  /*0e90*/  IMAD.MOV.U32 R19, RZ, RZ, -0x1 ;  /* 0xffffffffff137424 */ /* 0x000fe200078e00ff */
[----:B------:R-:W-:Y:S01]  /*0ea0*/  PRMT R8, RZ, 0x7610, R8 ;  /* 0x00007610ff087816 */ /* 0x000fe20000000008 */
[----:B------:R-:W-:Y:S01]  /*0eb0*/  IMAD.MOV.U32 R22, RZ, RZ, -0x1 ;  /* 0xffffffffff167424 */ /* 0x000fe200078e00ff */
[----:B------:R-:W-:Y:S01]  /*0ec0*/  ISETP.GE.U32.AND.EX P0, PT, R17, UR9, PT, P0 ;  /* 0x0000000911007c0c */ /* 0x000fe2000bf06100 */
[----:B------:R-:W-:-:S12]  /*0ed0*/  IMAD.MOV.U32 R2, RZ, RZ, -0x1 ;  /* 0xffffffffff027424 */ /* 0x000fd800078e00ff */
[----:B------:R-:W-:Y:S05]  /*0ee0*/  @P0 BRA `(.L_x_12) ;  /* 0x00000004002c0947 */ /* 0x000fea0003800000 */
[----:B------:R-:W1:Y:S01]  /*0ef0*/  LDC.64 R26, c[0x0][0x628] ;  /* 0x00018a00ff1a7b82 */ /* 0x000e620000000a00 */
[----:B------:R-:W-:Y:S02]  /*0f00*/  IMAD.MOV.U32 R8, RZ, RZ, R18 ;  /* 0x000000ffff087224 */ /* 0x000fe400078e0012 */
[----:B------:R-:W-:-:S05]  /*0f10*/  IMAD.MOV.U32 R9, RZ, RZ, R17 ;  /* 0x000000ffff097224 */ /* 0x000fca00078e0011 */
[----:B------:R-:W2:Y:S08]  /*0f20*/  LDC R2, c[0x0][0x630] ;  /* 0x00018c00ff027b82 */ /* 0x000eb00000000800 */
[----:B------:R-:W3:Y:S01]  /*0f30*/  LDC.64 R28, c[0x0][0x620] ;  /* 0x00018800ff1c7b82 */ /* 0x000ee20000000a00 */
[----:B-1----:R-:W-:-:S04]  /*0f40*/  ISETP.NE.U32.AND P0, PT, R26, RZ, PT ;  /* 0x000000ff1a00720c */ /* 0x002fc80003f05070 */
[----:B------:R-:W-:-:S13]  /*0f50*/  ISETP.NE.AND.EX P0, PT, R27, RZ, PT, P0 ;  /* 0x000000ff1b00720c */ /* 0x000fda0003f05300 */
[----:B--23--:R-:W-:Y:S05]  /*0f60*/  @!P0 BRA `(.L_x_13) ;  /* 0x0000000000288947 */ /* 0x00cfea0003800000 */
[----:B0-----:R-:W0:Y:S02]  /*0f70*/  LDC R13, c[0x0][0x634] ;  /* 0x00018d00ff0d7b82 */ /* 0x001e240000000800 */
[----:B0-----:R-:W-:-:S05]  /*0f80*/  IADD3 R13, P0, R18, R13, RZ ;  /* 0x0000000d120d7210 */ /* 0x001fca0007f1e0ff */
[----:B------:R-:W-:-:S04]  /*0f90*/  IMAD.X R15, RZ, RZ, R17, P0 ;  /* 0x000000ffff0f7224 */ /* 0x000fc800000e0611 */
[----:B------:R-:W-:-:S04]  /*0fa0*/  IMAD.WIDE.U32 R8, R15, R26, RZ ;  /* 0x0000001a0f087225 */ /* 0x000fc800078e00ff */
[----:B------:R-:W-:-:S04]  /*0fb0*/  IMAD.WIDE.U32 R10, P0, R13, R27, R8 ;  /* 0x0000001b0d0a7225 */ /* 0x000fc80007800008 */
[----:B------:R-:W-:-:S04]  /*0fc0*/  IMAD.WIDE.U32 R8, R13, R26, RZ ;  /* 0x0000001a0d087225 */ /* 0x000fc800078e00ff */
[----:B------:R-:W-:Y:S01]  /*0fd0*/  IMAD.X R13, RZ, RZ, RZ, P0 ;  /* 0x000000ffff0d7224 */ /* 0x000fe200000e06ff */
[----:B------:R-:W-:Y:S01]  /*0fe0*/  IADD3 RZ, P0, R9, R10, RZ ;  /* 0x0000000a09ff7210 */ /* 0x000fe20007f1e0ff */
[----:B------:R-:W-:-:S04]  /*0ff0*/  IMAD.MOV.U32 R12, RZ, RZ, R11 ;  /* 0x000000ffff0c7224 */ /* 0x000fc800078e000b */
[----:B------:R-:W-:-:S08]  /*1000*/  IMAD.WIDE.U32.X R8, R15, R27, R12, P0 ;  /* 0x0000001b0f087225 */ /* 0x000fd000000e040c */
.L_x_13:
[----:B------:R-:W1:Y:S01]  /*1010*/  LDC.64 R32, c[0x0][0x640] ;  /* 0x00019000ff207b82 */ /* 0x000e620000000a00 */
[-C--:B------:R-:W-:Y:S01]  /*1020*/  SHF.R.U64 R30, R8, R2.reuse, R9 ;  /* 0x00000002081e7219 */ /* 0x080fe20000001209 */
[----:B------:R-:W-:Y:S01]  /*1030*/  IMAD.MOV.U32 R19, RZ, RZ, R17 ;  /* 0x000000ffff137224 */ /* 0x000fe200078e0011 */
[----:B------:R-:W-:Y:S01]  /*1040*/  SHF.R.U32.HI R2, RZ, R2, R9 ;  /* 0x00000002ff027219 */ /* 0x000fe20000011609 */
[----:B------:R-:W-:Y:S01]  /*1050*/  IMAD.MOV.U32 R26, RZ, RZ, 0x1 ;  /* 0x00000001ff1a7424 */ /* 0x000fe200078e00ff */
[----:B------:R-:W-:-:S03]  /*1060*/  IADD3 R11, P0, RZ, -R30, RZ ;  /* 0x8000001eff0b7210 */ /* 0x000fc60007f1e0ff */
[----:B------:R-:W2:Y:S02]  /*1070*/  LDC R10, c[0x0][0x618] ;  /* 0x00018600ff0a7b82 */ /* 0x000ea40000000800 */
[----:B------:R-:W-:-:S04]  /*1080*/  IMAD.X R9, RZ, RZ, ~R2, P0 ;  /* 0x000000ffff097224 */ /* 0x000fc800000e0e02 */
[-C--:B------:R-:W-:Y:S02]  /*1090*/  IMAD R2, R9, R28.reuse, RZ ;  /* 0x0000001c09027224 */ /* 0x080fe400078e02ff */
[----:B0-----:R-:W0:Y:S01]  /*10a0*/  LDC R13, c[0x0][0x608] ;  /* 0x00018200ff0d7b82 */ /* 0x001e220000000800 */
[----:B------:R-:W-:-:S04]  /*10b0*/  IMAD.WIDE.U32 R8, R11, R28, R18 ;  /* 0x0000001c0b087225 */ /* 0x000fc800078e0012 */
[----:B------:R-:W-:Y:S02]  /*10c0*/  IMAD R11, R11, R29, R2 ;  /* 0x0000001d0b0b7224 */ /* 0x000fe400078e0202 */
[----:B------:R-:W-:Y:S01]  /*10d0*/  IMAD.MOV.U32 R2, RZ, RZ, -0x1 ;  /* 0xffffffffff027424 */ /* 0x000fe200078e00ff */
[----:B------:R-:W3:Y:S01]  /*10e0*/  LDC R31, c[0x0][0x658] ;  /* 0x00019600ff1f7b82 */ /* 0x000ee20000000800 */
[----:B------:R-:W-:Y:S01]  /*10f0*/  IMAD.IADD R9, R9, 0x1, R11 ;  /* 0x0000000109097824 */ /* 0x000fe200078e020b */
[----:B-1----:R-:W-:-:S04]  /*1100*/  ISETP.NE.U32.AND P0, PT, R32, RZ, PT ;  /* 0x000000ff2000720c */ /* 0x002fc80003f05070 */
[----:B------:R-:W-:Y:S02]  /*1110*/  ISETP.NE.AND.EX P0, PT, R33, RZ, PT, P0 ;  /* 0x000000ff2100720c */ /* 0x000fe40003f05300 */
[----:B------:R-:W1:Y:S01]  /*1120*/  LDC R29, c[0x0][0x600] ;  /* 0x00018000ff1d7b82 */ /* 0x000e620000000800 */
[-CC-:B--2---:R-:W-:Y:S02]  /*1130*/  SHF.R.U64 R27, R8, R10.reuse, R9.reuse ;  /* 0x0000000a081b7219 */ /* 0x184fe40000001209 */
[----:B------:R-:W-:-:S05]  /*1140*/  SHF.R.U32.HI R8, RZ, R10, R9 ;  /* 0x0000000aff087219 */ /* 0x000fca0000011609 */
[----:B------:R-:W2:Y:S01]  /*1150*/  LDC R22, c[0x0][0x648] ;  /* 0x00019200ff167b82 */ /* 0x000ea20000000800 */
[-CC-:B0-----:R-:W-:Y:S02]  /*1160*/  SHF.R.U64 R34, R27, R13.reuse, R8.reuse ;  /* 0x0000000d1b227219 */ /* 0x181fe40000001208 */
[----:B------:R-:W-:-:S05]  /*1170*/  SHF.R.U32.HI R8, RZ, R13, R8 ;  /* 0x0000000dff087219 */ /* 0x000fca0000011608 */
[----:B------:R-:W0:Y:S01]  /*1180*/  LDC R24, c[0x0][0x638] ;  /* 0x00018e00ff187b82 */ /* 0x000e220000000800 */
[-CC-:B---3--:R-:W-:Y:S02]  /*1190*/  SHF.R.U64 R36, R34, R31.reuse, R8.reuse ;  /* 0x0000001f22247219 */ /* 0x188fe40000001208 */
[-C--:B------:R-:W-:Y:S02]  /*11a0*/  SHF.L.U32 R2, R2, R31.reuse, RZ ;  /* 0x0000001f02027219 */ /* 0x080fe400000006ff */
[----:B------:R-:W-:Y:S01]  /*11b0*/  SHF.R.U32.HI R9, RZ, R31, R8 ;  /* 0x0000001fff097219 */ /* 0x000fe20000011608 */
[----:B------:R-:W-:Y:S01]  /*11c0*/  IMAD.MOV.U32 R8, RZ, RZ, R36 ;  /* 0x000000ffff087224 */ /* 0x000fe200078e0024 */
[----:B------:R-:W-:Y:S01]  /*11d0*/  LOP3.LUT R15, RZ, R2, RZ, 0x33, !PT ;  /* 0x00000002ff0f7212 */ /* 0x000fe200078e33ff */
[----:B------:R-:W3:Y:S01]  /*11e0*/  LDC R28, c[0x0][0x610] ;  /* 0x00018400ff1c7b82 */ /* 0x000ee20000000800 */
[----:B------:R-:W-:Y:S05]  /*11f0*/  @!P0 BRA `(.L_x_14) ;  /* 0x0000000000288947 */ /* 0x000fea0003800000 */
[----:B------:R-:W4:Y:S02]  /*1200*/  LDC R13, c[0x0][0x64c] ;  /* 0x00019300ff0d7b82 */ /* 0x000f240000000800 */
[----:B----4-:R-:W-:-:S05]  /*1210*/  IADD3 R13, P0, R36, R13, RZ ;  /* 0x0000000d240d7210 */ /* 0x010fca0007f1e0ff */
        /* <DEDUP_REMOVED lines=8> */
.L_x_14:
[----:B--2---:R-:W-:Y:S01]  /*12a0*/  SHF.R.U64 R7, R8, R22, R9 ;  /* 0x0000001608077219 */ /* 0x004fe20000001209 */
[----:B-1----:R-:W-:Y:S01]  /*12b0*/  VIADD R8, R29, 0xffffffff ;  /* 0xffffffff1d087836 */ /* 0x002fe20000000000 */
[----:B------:R-:W-:Y:S01]  /*12c0*/  SHF.L.U32 R2, R26, R31, RZ ;  /* 0x0000001f1a027219 */ /* 0x000fe200000006ff */
[----:B------:R-:W-:Y:S01]  /*12d0*/  @P1 IMAD R21, R25, R20, R6 ;  /* 0x0000001419151224 */ /* 0x000fe200078e0206 */
[----:B------:R-:W-:Y:S01]  /*12e0*/  LOP3.LUT R15, R34, R15, RZ, 0xc0, !PT ;  /* 0x0000000f220f7212 */ /* 0x000fe200078ec0ff */
[----:B------:R-:W-:Y:S01]  /*12f0*/  IMAD.MOV R9, RZ, RZ, -R7 ;  /* 0x000000ffff097224 */ /* 0x000fe200078e0a07 */
[----:B------:R-:W-:-:S03]  /*1300*/  LOP3.LUT R8, R27, R8, RZ, 0xc0, !PT ;  /* 0x000000081b087212 */ /* 0x000fc600078ec0ff */
[----:B------:R-:W-:Y:S02]  /*1310*/  IMAD R6, R2, R7, R15 ;  /* 0x0000000702067224 */ /* 0x000fe400078e020f */
[----:B0-----:R-:W-:Y:S02]  /*1320*/  IMAD R2, R9, R24, R36 ;  /* 0x0000001809027224 */ /* 0x001fe400078e0224 */
[----:B---3--:R-:W-:Y:S02]  /*1330*/  IMAD R19, R6, R28, R21 ;  /* 0x0000001c06137224 */ /* 0x008fe400078e0215 */
[----:B------:R-:W-:Y:S02]  /*1340*/  IMAD R2, R2, R29, R8 ;  /* 0x0000001d02027224 */ /* 0x000fe400078e0208 */
[----:B------:R-:W-:-:S03]  /*1350*/  IMAD.MOV.U32 R6, RZ, RZ, 0x1 ;  /* 0x00000001ff067424 */ /* 0x000fc600078e00ff */
[----:B------:R-:W-:Y:S02]  /*1360*/  SEL R22, R2, R19, !P1 ;  /* 0x0000001302167207 */ /* 0x000fe40004800000 */
[----:B------:R-:W-:Y:S01]  /*1370*/  SEL R19, R19, R2, !P1 ;  /* 0x0000000213137207 */ /* 0x000fe20004800000 */
[----:B------:R-:W-:Y:S01]  /*1380*/  IMAD.MOV.U32 R2, RZ, RZ, R30 ;  /* 0x000000ffff027224 */ /* 0x000fe200078e001e */
[----:B------:R-:W-:-:S07]  /*1390*/  PRMT R8, R6, 0x7610, R8 ;  /* 0x0000761006087816 */ /* 0x000fce0000000008 */
.L_x_12:
[----:B------:R-:W-:Y:S05]  /*13a0*/  @!P2 BRA `(.L_x_15) ;  /* 0x00000000000ca947 */ /* 0x000fea0003800000 */
[----:B------:R-:W-:Y:S01]  /*13b0*/  UCGABAR_WAIT ;  /* 0x0000000000007dc7 */ /* 0x000fe20008000000 */
[----:B------:R-:W-:Y:S01]  /*13c0*/  CCTL.IVALL ;  /* 0x00000000ff00798f */ /* 0x000fe20002000000 */
[----:B------:R-:W-:Y:S05]  /*13d0*/  BRA `(.L_x_16) ;  /* 0x0000000000047947 */ /* 0x000fea0003800000 */
.L_x_15:
[----:B------:R-:W-:Y:S06]  /*13e0*/  BAR.SYNC.DEFER_BLOCKING 0x0 ;  /* 0x0000000000007b1d */ /* 0x000fec0000010000 */
.L_x_16:
[----:B------:R-:W-:Y:S05]  /*13f0*/  @!P4 BRA `(.L_x_17) ;  /* 0x00000090008cc947 */ /* 0x000fea0003800000 */
[----:B------:R-:W-:-:S13]  /*1400*/  ISETP.GT.U32.AND P0, PT, R35, 0x1, PT ;  /* 0x000000012300780c */ /* 0x000fda0003f04070 */
[----:B------:R-:W-:Y:S05]  /*1410*/  @P0 EXIT ;  /* 0x000000000000094d */ /* 0x000fea0003800000 */
.L_x_18:
[----:B------:R-:W-:-:S08]  /*1420*/  NOP ;  /* 0x0000000000007918 */ /* 0x000fd00000000000 */
[----:B------:R-:W1:Y:S02]  /*1430*/  USETMAXREG.TRY_ALLOC.CTAPOOL UP0, 0xe8 ;  /* 0x000000e8000079c8 */ /* 0x000e640008000600 */
[----:B-1----:R-:W-:-:S13]  /*1440*/  PLOP3.LUT P0, PT, PT, PT, UP0, 0x80, 0x0 ;  /* 0x000000000000781c */ /* 0x002fda0003f0f008 */
[----:B------:R-:W-:Y:S05]  /*1450*/  @!P0 BRA `(.L_x_18) ;  /* 0xfffffffc00f08947 */ /* 0x000fea000383ffff */
[----:B------:R-:W-:-:S13]  /*1460*/  LOP3.LUT P0, RZ, R8, 0xff, RZ, 0xc0, !PT ;  /* 0x000000ff08ff7812 */ /* 0x000fda000780c0ff */
[----:B------:R-:W-:Y:S05]  /*1470*/  @!P0 EXIT ;  /* 0x000000000000894d */ /* 0x000fea0003800000 */
[----:B------:R-:W1:Y:S01]  /*1480*/  S2UR UR4, SR_CgaCtaId ;  /* 0x00000000000479c3 */ /* 0x000e620000008800 */
[----:B------:R-:W-:Y:S01]  /*1490*/  VIADD R14, R14, 0xffffffff ;  /* 0xffffffff0e0e7836 */ /* 0x000fe20000000000 */
[CC--:B------:R-:W-:Y:S01]  /*14a0*/  LEA.HI R4, R0.reuse, R3.reuse, RZ, 0x2 ;  /* 0x0000000300047211 */ /* 0x0c0fe200078f10ff */
[----:B------:R-:W-:Y:S01]  /*14b0*/  UMOV UR41, 0x400 ;  /* 0x0000040000297882 */ /* 0x000fe20000000000 */
[----:B------:R-:W-:Y:S01]  /*14c0*/  LEA.HI R0, R0, R3, RZ, 0x5 ;  /* 0x0000000300007211 */ /* 0x000fe200078f28ff */
[----:B------:R-:W-:Y:S01]  /*14d0*/  UISETP.LT.AND UP0, UPT, UR40, 0x1, UPT ;  /* 0x000000012800788c */ /* 0x000fe2000bf01270 */
[----:B------:R-:W-:Y:S01]  /*14e0*/  R2UR UR42, R14 ;  /* 0x000000000e2a72ca */ /* 0x000fe200000e0000 */
[----:B------:R-:W-:Y:S01]  /*14f0*/  USHF.L.U32 UR44, UR40, 0x1, URZ ;  /* 0x00000001282c7899 */ /* 0x000fe2000800063f */
[--C-:B------:R-:W-:Y:S01]  /*1500*/  SHF.R.S32.HI R156, RZ, 0x2, R4.reuse ;  /* 0x00000002ff9c7819 */ /* 0x100fe20000011404 */
[----:B------:R-:W-:Y:S01]  /*1510*/  USEL UR43, UR40, 0x1, UP0 ;  /* 0x00000001282b7887 */ /* 0x000fe20008000000 */
[----:B------:R-:W-:-:S02]  /*1520*/  SHF.R.S32.HI R5, RZ, 0x1f, R4 ;  /* 0x0000001fff057819 */ /* 0x000fc40000011404 */
[----:B------:R-:W-:Y:S01]  /*1530*/  LOP3.LUT R158, R4, 0xfffffffc, RZ, 0xc0, !PT ;  /* 0xfffffffc049e7812 */ /* 0x000fe200078ec0ff */
[----:B------:R-:W-:Y:S01]  /*1540*/  UIADD3 UR43, -UR43, UR40, URZ ;  /* 0x000000282b2b7290 */ /* 0x000fe2000fffe13f */
[----:B------:R-:W-:Y:S02]  /*1550*/  LEA.HI R5, R5, R156, RZ, 0x3 ;  /* 0x0000009c05057211 */ /* 0x000fe400078f18ff */
[----:B------:R-:W-:Y:S01]  /*1560*/  ISETP.NE.AND P0, PT, R14, RZ, PT ;  /* 0x000000ff0e00720c */ /* 0x000fe20003f05270 */
[----:B------:R-:W-:Y:S01]  /*1570*/  IMAD.IADD R158, R3, 0x1, -R158 ;  /* 0x00000001039e7824 */ /* 0x000fe200078e0a9e */
[----:B------:R-:W-:Y:S01]  /*1580*/  LOP3.LUT R5, R5, 0xfffffff8, RZ, 0xc0, !PT ;  /* 0xfffffff805057812 */ /* 0x000fe200078ec0ff */
[----:B------:R-:W-:Y:S01]  /*1590*/  USHF.L.U32 UR42, UR42, 0x3, URZ ;  /* 0x000000032a2a7899 */ /* 0x000fe2000800063f */
[----:B------:R-:W-:Y:S02]  /*15a0*/  LOP3.LUT R174, R16, 0x1, RZ, 0xfc, !PT ;  /* 0x0000000110ae7812 */ /* 0x000fe400078efcff */
[----:B------:R-:W-:Y:S01]  /*15b0*/  SEL R175, RZ, 0x1, P0 ;  /* 0x00000001ffaf7807 */ /* 0x000fe20000000000 */
[----:B------:R-:W-:Y:S01]  /*15c0*/  IMAD.IADD R156, R156, 0x1, -R5 ;  /* 0x000000019c9c7824 */ /* 0x000fe200078e0a05 */
[----:B-1----:R-:W-:Y:S01]  /*15d0*/  ULEA UR41, UR4, UR41, 0x18 ;  /* 0x0000002904297291 */ /* 0x002fe2000f8ec03f */
[----:B------:R-:W-:Y:S01]  /*15e0*/  SHF.R.S32.HI R5, RZ, 0x5, R0 ;  /* 0x00000005ff057819 */ /* 0x000fe20000011400 */
[----:B------:R-:W-:Y:S01]  /*15f0*/  IMAD.U32 R160, RZ, RZ, UR42 ;  /* 0x0000002affa07e24 */ /* 0x000fe2000f8e00ff */
[----:B------:R-:W-:Y:S01]  /*1600*/  ULDC UR4, c[0x0][0x284] ;  /* 0x0000a10000047ab9 */ /* 0x000fe20000000800 */
[----:B------:R-:W-:Y:S01]  /*1610*/  UIADD3 UR45, UR41, 0x60, URZ ;  /* 0x00000060292d7890 */ /* 0x000fe2000fffe03f */
[--C-:B------:R-:W-:Y:S01]  /*1620*/  SHF.R.S32.HI R157, RZ, 0x1f, R156.reuse ;  /* 0x0000001fff9d7819 */ /* 0x100fe2000001149c */
[----:B------:R-:W-:Y:S01]  /*1630*/  IMAD R163, R5, -0x10, -R156 ;  /* 0xfffffff005a37824 */ /* 0x000fe200078e0a9c */
[----:B------:R-:W-:-:S02]  /*1640*/  LOP3.LUT R162, R160, 0x8, RZ, 0xc0, !PT ;  /* 0x00000008a0a27812 */ /* 0x000fc400078ec0ff */
[----:B------:R-:W-:Y:S01]  /*1650*/  LOP3.LUT R160, R160, 0x8, RZ, 0xc, !PT ;  /* 0x00000008a0a07812 */ /* 0x000fe200078e0cff */
[----:B------:R-:W-:Y:S01]  /*1660*/  IMAD.U32 R159, RZ, RZ, UR45 ;  /* 0x0000002dff9f7e24 */ /* 0x000fe2000f8e00ff */
[----:B------:R-:W-:Y:S01]  /*1670*/  LOP3.LUT R162, R162, 0x18, RZ, 0x3c, !PT ;  /* 0x00000018a2a27812 */ /* 0x000fe200078e3cff */
[----:B------:R-:W-:-:S04]  /*1680*/  IMAD.WIDE R156, R5, 0x10, R156 ;  /* 0x00000010059c7825 */ /* 0x000fc800078e029c */
[----:B------:R-:W-:Y:S02]  /*1690*/  VIADD R161, R159, UR42 ;  /* 0x0000002a9fa17c36 */ /* 0x000fe40008000000 */
[----:B------:R-:W-:-:S07]  /*16a0*/  VIADD R163, R163, UR4 ;  /* 0x00000004a3a37c36 */ /* 0x000fce0008000000 */
.L_x_294:
[----:B------:R-:W-:Y:S01]  /*16b0*/  SHF.L.U32 R0, R175, 0x1f, RZ ;  /* 0x0000001faf007819 */ /* 0x000fe200000006ff */
[----:B------:R-:W-:Y:S02]  /*16c0*/  ULDC UR4, c[0x0][0x28c] ;  /* 0x0000a30000047ab9 */ /* 0x000fe40000000800 */
[----:B------:R-:W-:Y:S01]  /*16d0*/  ISETP.LT.AND P1, PT, RZ, UR4, PT ;  /* 0x00000004ff007c0c */ /* 0x000fe2000bf21270 */
[----:B------:R-:W1:Y:S02]  /*16e0*/  SYNCS.PHASECHK.TRANS64.TRYWAIT P0, [R159+UR42], R0 ;  /* 0x000000009f0075a7 */ /* 0x000e64000800016a */
[----:B-1-34-:R-:W-:Y:S10]  /*16f0*/  @!P0 BRA `(.L_x_19) ;  /* 0x000000a000448947 */ /* 0x01aff40003800000 */
.L_x_317:
[----:B------:R-:W-:Y:S05]  /*1700*/  @P1 BRA `(.L_x_20) ;  /* 0x0000000000401947 */ /* 0x000fea0003800000 */
[----:B-1----:R-:W-:Y:S01]  /*1710*/  MOV R0, 0x0 ;  /* 0x0000000000007802 */ /* 0x002fe20000000f00 */
[----:B------:R-:W-:Y:S01]  /*1720*/  ULDC.64 UR4, c[0x4][0x68] ;  /* 0x01001a0000047ab9 */ /* 0x000fe20000000a00 */
[----:B------:R-:W-:Y:S01]  /*1730*/  ULDC.64 UR6, c[0x4][0x8] ;  /* 0x0100020000067ab9 */ /* 0x000fe20000000a00 */
[----:B------:R-:W-:Y:S01]  /*1740*/  IMAD.U32 R4, RZ, RZ, UR4 ;  /* 0x00000004ff047e24 */ /* 0x000fe2000f8e00ff */
[----:B------:R1:W2:Y:S01]  /*1750*/  LDC.64 R14, c[0x4][R0] ;  /* 0x01000000000e7b82 */ /* 0x0002a20000000a00 */
[----:B------:R-:W-:Y:S01]  /*1760*/  IMAD.U32 R5, RZ, RZ, UR5 ;  /* 0x00000005ff057e24 */ /* 0x000fe2000f8e00ff */
[----:B------:R-:W-:Y:S01]  /*1770*/  ULDC.64 UR4, c[0x4][0x70] ;  /* 0x01001c0000047ab9 */ /* 0x000fe20000000a00 */
[----:B------:R-:W-:Y:S02]  /*1780*/  IMAD.U32 R10, RZ, RZ, UR6 ;  /* 0x00000006ff0a7e24 */ /* 0x000fe4000f8e00ff */
[----:B------:R-:W-:Y:S02]  /*1790*/  IMAD.U32 R6, RZ, RZ, UR4 ;  /* 0x00000004ff067e24 */ /* 0x000fe4000f8e00ff */
[----:B------:R-:W-:-:S02]  /*17a0*/  IMAD.U32 R7, RZ, RZ, UR5 ;  /* 0x00000005ff077e24 */ /* 0x000fc4000f8e00ff */
[----:B------:R-:W-:Y:S02]  /*17b0*/  IMAD.U32 R11, RZ, RZ, UR7 ;  /* 0x00000007ff0b7e24 */ /* 0x000fe4000f8e00ff */
[----:B------:R-:W-:Y:S02]  /*17c0*/  IMAD.MOV.U32 R8, RZ, RZ, 0x1e1 ;  /* 0x000001e1ff087424 */ /* 0x000fe400078e00ff */
[----:B0-----:R-:W-:Y:S02]  /*17d0*/  IMAD.MOV.U32 R12, RZ, RZ, 0x1 ;  /* 0x00000001ff0c7424 */ /* 0x001fe400078e00ff */
[----:B-1----:R-:W-:-:S07]  /*17e0*/  IMAD.MOV.U32 R13, RZ, RZ, RZ ;  /* 0x000000ffff0d7224 */ /* 0x002fce00078e00ff */
[----:B------:R-:W-:-:S07]  /*17f0*/  LEPC R20, `(.L_x_20) ;  /* 0x000000001014794e */ /* 0x000fce0000000000 */
[----:B--2--5:R-:W-:Y:S05]  /*1800*/  CALL.ABS.NOINC R14 ;  /* 0x000000000e007343 */ /* 0x024fea0003c00000 */
.L_x_20:
[----:B------:R-:W-:-:S13]  /*1810*/  ISETP.NE.AND P0, PT, R174, 0x3, PT ;  /* 0x00000003ae00780c */ /* 0x000fda0003f05270 */
[----:B------:R-:W-:Y:S05]  /*1820*/  @!P0 BRA `(.L_x_21) ;  /* 0x0000000000048947 */ /* 0x000fea0003800000 */
[----:B------:R-:W-:Y:S01]  /*1830*/  BPT.TRAP 0x1 ;  /* 0x000000040000795c */ /* 0x000fe20000300000 */
.L_x_21:
[----:B------:R-:W-:Y:S02]  /*1840*/  IMAD.U32 R3, RZ, RZ, UR38 ;  /* 0x00000026ff037e24 */ /* 0x000fe4000f8e00ff */
[----:B-1----:R-:W-:-:S03]  /*1850*/  IMAD.U32 R0, RZ, RZ, UR39 ;  /* 0x00000027ff007e24 */ /* 0x002fc6000f8e00ff */
[----:B------:R-:W-:Y:S02]  /*1860*/  LEA R3, R3, UR41, 0x3 ;  /* 0x0000002903037c11 */ /* 0x000fe4000f8e18ff */
[----:B------:R-:W-:-:S04]  /*1870*/  SHF.L.U32 R0, R0, 0x1f, RZ ;  /* 0x0000001f00007819 */ /* 0x000fc800000006ff */
[----:B------:R1:W2:Y:S01]  /*1880*/  SYNCS.PHASECHK.TRANS64.TRYWAIT P1, [R3+URZ], R0 ;  /* 0x00000000030075a7 */ /* 0x0002a2000802017f */
[----:B------:R-:W-:Y:S05]  /*1890*/  @!P0 BRA `(.L_x_22) ;  /* 0x0000000000048947 */ /* 0x000fea0003800000 */
[----:B------:R-:W-:Y:S01]  /*18a0*/  BPT.TRAP 0x1 ;  /* 0x000000040000795c */ /* 0x000fe20000300000 */
.L_x_22:
[----:B------:R-:W-:-:S05]  /*18b0*/  IMAD.U32 R4, RZ, RZ, UR43 ;  /* 0x0000002bff047e24 */ /* 0x000fca000f8e00ff */
[----:B------:R-:W-:Y:S01]  /*18c0*/  ISETP.GE.AND P2, PT, R4, 0x1, PT ;  /* 0x000000010400780c */ /* 0x000fe20003f46270 */
[----:B--2---:R-:W-:-:S12]  /*18d0*/  @P1 BRA `(.L_x_23) ;  /* 0x0000000000081947 */ /* 0x004fd80003800000 */
[----:B------:R-:W2:Y:S02]  /*18e0*/  SYNCS.PHASECHK.TRANS64.TRYWAIT P1, [R3+URZ], R0 ;  /* 0x00000000030075a7 */ /* 0x000ea4000802017f */
[----:B--2---:R-:W-:Y:S05]  /*18f0*/  @!P1 BRA `(.L_x_24) ;  /* 0x0000009c00d89947 */ /* 0x004fea0003800000 */
.L_x_23:
[----:B------:R-:W-:Y:S05]  /*1900*/  WARPSYNC.ALL ;  /* 0x0000000000007948 */ /* 0x000fea0003800000 */
[----:B------:R-:W-:Y:S01]  /*1910*/  UIADD3 UR4, UR41, 0x180, URZ ;  /* 0x0000018029047890 */ /* 0x000fe2000fffe03f */
[----:B------:R-:W-:Y:S01]  /*1920*/  WARPGROUP.ARRIVE ;  /* 0x00000000000079c5 */ /* 0x000fe20000000000 */
[----:B------:R-:W-:Y:S02]  /*1930*/  UIADD3 UR5, UR41, 0xa180, URZ ;  /* 0x0000a18029057890 */ /* 0x000fe4000fffe03f */
[----:B------:R-:W-:Y:S02]  /*1940*/  USHF.R.U32.HI UR4, URZ, 0x4, UR4 ;  /* 0x000000043f047899 */ /* 0x000fe40008011604 */
[----:B------:R-:W-:-:S02]  /*1950*/  USHF.R.U32.HI UR5, URZ, 0x4, UR5 ;  /* 0x000000043f057899 */ /* 0x000fc40008011605 */
[----:B------:R-:W-:Y:S02]  /*1960*/  ULOP3.LUT UR4, UR4, 0x3fff, URZ, 0xc0, !UPT ;  /* 0x00003fff04047892 */ /* 0x000fe4000f8ec03f */
[----:B------:R-:W-:Y:S02]  /*1970*/  ULOP3.LUT UR5, UR5, 0x3fff, URZ, 0xc0, !UPT ;  /* 0x00003fff05057892 */ /* 0x000fe4000f8ec03f */
[----:B------:R-:W-:Y:S02]  /*1980*/  ULOP3.LUT UR8, UR4, 0x10000, URZ, 0xfc, !UPT ;  /* 0x0001000004087892 */ /* 0x000fe4000f8efc3f */
[----:B------:R-:W-:Y:S02]  /*1990*/  ULOP3.LUT UR9, UR5, 0x10000, URZ, 0xfc, !UPT ;  /* 0x0001000005097892 */ /* 0x000fe4000f8efc3f */
[----:B------:R-:W-:Y:S02]  /*19a0*/  ULEA UR10, UR38, UR8, 0x9 ;  /* 0x00000008260a7291 */ /* 0x000fe4000f8e483f */
[----:B------:R-:W-:Y:S01]  /*19b0*/  ULEA UR11, UR38, UR9, 0xb ;  /* 0x00000009260b7291 */ /* 0x000fe2000f8e583f */
[----:B------:R-:W-:Y:S01]  /*19c0*/  UMOV UR5, 0x40000040 ;  /* 0x4000004000057882 */ /* 0x000fe20000000000 */
[----:B------:R-:W-:-:S03]  /*19d0*/  UMOV UR7, 0x40000040 ;  /* 0x4000004000077882 */ /* 0x000fc60000000000 */
[----:B------:R-:W-:Y:S02]  /*19e0*/  UMOV UR4, UR10 ;  /* 0x0000000a00047c82 */ /* 0x000fe40008000000 */
[----:B------:R-:W-:Y:S02]  /*19f0*/  UMOV UR6, UR11 ;  /* 0x0000000b00067c82 */ /* 0x000fe40008000000 */
[----:B------:R-:W-:Y:S01]  /*1a00*/  HGMMA.64x256x16.F32.BF16 R24, gdesc[UR4], RZ, !UPT, gsb0 ;  /* 0x03e00000041879f0 */ /* 0x000fe2000c0018ff */
[----:B------:R-:W-:Y:S02]  /*1a10*/  UIADD3 UR4, UR10, 0x2, URZ ;  /* 0x000000020a047890 */ /* 0x000fe4000fffe03f */
[----:B------:R-:W-:Y:S01]  /*1a20*/  UIADD3 UR6, UR11, 0x2, URZ ;  /* 0x000000020b067890 */ /* 0x000fe2000fffe03f */
[----:B------:R-:W-:Y:S01]  /*1a30*/  UMOV UR5, 0x40000040 ;  /* 0x4000004000057882 */ /* 0x000fe20000000000 */
[----:B------:R-:W-:Y:S01]  /*1a40*/  UMOV UR7, 0x40000040 ;  /* 0x4000004000077882 */ /* 0x000fe20000000000 */
[----:B------:R-:W-:-:S02]  /*1a50*/  WARPGROUP.DEPBAR.LE gsb0, 0x0 ;  /* 0x00008000000079c5 */ /* 0x000fc40000010000 */
[----:B------:R-:W-:-:S15]  /*1a60*/  WARPGROUP.ARRIVE ;  /* 0x00000000000079c5 */ /* 0x000fde0000000000 */
[----:B------:R-:W-:-:S05]  /*1a70*/  NOP ;  /* 0x0000000000007918 */ /* 0x000fca0000000000 */
[----:B------:R-:W-:Y:S01]  /*1a80*/  HGMMA.64x256x16.F32.BF16 R24, gdesc[UR4], R24, gsb0 ;  /* 0x03e00000041879f0 */ /* 0x000fe20008001818 */
[----:B------:R-:W-:Y:S02]  /*1a90*/  UIADD3 UR4, UR10, 0x4, URZ ;  /* 0x000000040a047890 */ /* 0x000fe4000fffe03f */
[----:B------:R-:W-:Y:S01]  /*1aa0*/  UIADD3 UR6, UR11, 0x4, URZ ;  /* 0x000000040b067890 */ /* 0x000fe2000fffe03f */
[----:B------:R-:W-:Y:S01]  /*1ab0*/  UMOV UR5, 0x40000040 ;  /* 0x4000004000057882 */ /* 0x000fe20000000000 */
[----:B------:R-:W-:Y:S01]  /*1ac0*/  UMOV UR7, 0x40000040 ;  /* 0x4000004000077882 */ /* 0x000fe20000000000 */
[----:B------:R-:W-:Y:S02]  /*1ad0*/  WARPGROUP.DEPBAR.LE gsb0, 0x0 ;  /* 0x00008000000079c5 */ /* 0x000fe40000010000 */
        /* <DEDUP_REMOVED lines=10> */
[----:B------:R-:W-:Y:S03]  /*1b80*/  HGMMA.64x256x16.F32.BF16 R24, gdesc[UR4], R24, gsb0 ;  /* 0x03e00000041879f0 */ /* 0x000fe60008001818 */
[----:B------:R-:W-:Y:S02]  /*1b90*/  WARPGROUP.DEPBAR.LE gsb0, 0x0 ;  /* 0x00008000000079c5 */ /* 0x000fe40000010000 */
[----:B------:R-:W-:Y:S05]  /*1ba0*/  @!P2 BRA `(.L_x_25) ;  /* 0x000000040020a947 */ /* 0x000fea0003800000 */
[----:B------:R-:W-:Y:S01]  /*1bb0*/  UIADD3 UR4, UR38, 0x1, URZ ;  /* 0x0000000126047890 */ /* 0x000fe2000fffe03f */
[----:B-12---:R-:W-:Y:S02]  /*1bc0*/  IMAD.U32 R0, RZ, RZ, UR43 ;  /* 0x0000002bff007e24 */ /* 0x006fe4000f8e00ff */
[----:B------:R-:W-:Y:S01]  /*1bd0*/  IMAD.U32 R3, RZ, RZ, UR38 ;  /* 0x00000026ff037e24 */ /* 0x000fe2000f8e00ff */
[----:B------:R-:W-:-:S04]  /*1be0*/  UISETP.NE.AND UP0, UPT, UR4, 0x5, UPT ;  /* 0x000000050400788c */ /* 0x000fc8000bf05270 */
[----:B------:R-:W-:Y:S02]  /*1bf0*/  USEL UR5, URZ, 0x1, UP0 ;  /* 0x000000013f057887 */ /* 0x000fe40008000000 */
[----:B------:R-:W-:Y:S02]  /*1c00*/  USEL UR10, UR4, URZ, UP0 ;  /* 0x0000003f040a7287 */ /* 0x000fe40008000000 */
[----:B------:R-:W-:-:S06]  /*1c10*/  ULOP3.LUT UR5, UR39, UR5, URZ, 0x3c, !UPT ;  /* 0x0000000527057292 */ /* 0x000fcc000f8e3c3f */
[----:B------:R-:W-:-:S07]  /*1c20*/  IMAD.U32 R6, RZ, RZ, UR5 ;  /* 0x00000005ff067e24 */ /* 0x000fce000f8e00ff */
.L_x_32:
[----:B------:R-:W-:Y:S05]  /*1c30*/  @!P0 BRA `(.L_x_26) ;  /* 0x0000000000048947 */ /* 0x000fea0003800000 */
[----:B------:R-:W-:Y:S01]  /*1c40*/  BPT.TRAP 0x1 ;  /* 0x000000040000795c */ /* 0x000fe20000300000 */
.L_x_26:
[----:B------:R-:W-:Y:S01]  /*1c50*/  ULEA UR4, UR10, UR41, 0x3 ;  /* 0x000000290a047291 */ /* 0x000fe2000f8e183f */
[----:B------:R-:W-:-:S08]  /*1c60*/  SHF.L.U32 R4, R6, 0x1f, RZ ;  /* 0x0000001f06047819 */ /* 0x000fd000000006ff */
[----:B------:R1:W2:Y:S01]  /*1c70*/  SYNCS.PHASECHK.TRANS64.TRYWAIT P1, [UR4], R4 ;  /* 0x00000004ff0075a7 */ /* 0x0002a20008020144 */
[----:B------:R-:W-:Y:S05]  /*1c80*/  @!P0 BRA `(.L_x_27) ;  /* 0x0000000000048947 */ /* 0x000fea0003800000 */
[----:B------:R-:W-:Y:S01]  /*1c90*/  BPT.TRAP 0x1 ;  /* 0x000000040000795c */ /* 0x000fe20000300000 */
.L_x_27:
[----:B--2---:R-:W-:Y:S05]  /*1ca0*/  @P1 BRA `(.L_x_28) ;  /* 0x0000000000081947 */ /* 0x004fea0003800000 */
[----:B------:R-:W2:Y:S02]  /*1cb0*/  SYNCS.PHASECHK.TRANS64.TRYWAIT P1, [UR4], R4 ;  /* 0x00000004ff0075a7 */ /* 0x000ea40008020144 */
[----:B--2---:R-:W-:Y:S05]  /*1cc0*/  @!P1 BRA `(.L_x_29) ;  /* 0x0000009800f89947 */ /* 0x004fea0003800000 */
.L_x_28:
[----:B------:R-:W-:Y:S01]  /*1cd0*/  ULEA UR11, UR10, UR8, 0x9 ;  /* 0x000000080a0b7291 */ /* 0x000fe2000f8e483f */
[----:B------:R-:W-:Y:S01]  /*1ce0*/  WARPGROUP.ARRIVE ;  /* 0x00000000000079c5 */ /* 0x000fe20000000000 */
[----:B------:R-:W-:Y:S01]  /*1cf0*/  ULEA UR12, UR10, UR9, 0xb ;  /* 0x000000090a0c7291 */ /* 0x000fe2000f8e583f */
[----:B------:R-:W-:Y:S01]  /*1d00*/  UMOV UR5, 0x40000040 ;  /* 0x4000004000057882 */ /* 0x000fe20000000000 */
[----:B------:R-:W-:-:S03]  /*1d10*/  UMOV UR7, 0x40000040 ;  /* 0x4000004000077882 */ /* 0x000fc60000000000 */
[----:B------:R-:W-:Y:S02]  /*1d20*/  UMOV UR4, UR11 ;  /* 0x0000000b00047c82 */ /* 0x000fe40008000000 */
[----:B------:R-:W-:Y:S02]  /*1d30*/  UMOV UR6, UR12 ;  /* 0x0000000c00067c82 */ /* 0x000fe40008000000 */
[----:B------:R-:W-:Y:S01]  /*1d40*/  HGMMA.64x256x16.F32.BF16 R24, gdesc[UR4], R24, gsb0 ;  /* 0x03e00000041879f0 */ /* 0x000fe20008001818 */
        /* <DEDUP_REMOVED lines=26> */
[----:B------:R-:W-:Y:S01]  /*1ef0*/  BPT.TRAP 0x1 ;  /* 0x000000040000795c */ /* 0x000fe20000300000 */
.L_x_30:
[----:B------:R-:W-:-:S13]  /*1f00*/  ISETP.NE.AND P1, PT, R153, RZ, PT ;  /* 0x000000ff9900720c */ /* 0x000fda0003f25270 */
[----:B-12---:R-:W-:-:S05]  /*1f10*/  @P1 LEA R4, R3, UR41, 0x3 ;  /* 0x0000002903041c11 */ /* 0x006fca000f8e18ff */
[----:B------:R-:W-:-:S05]  /*1f20*/  @P1 VIADD R5, R4, 0x28 ;  /* 0x0000002804051836 */ /* 0x000fca0000000000 */
[----:B------:R-:W-:-:S04]  /*1f30*/  @P1 PRMT R5, R152, 0x654, R5 ;  /* 0x0000065498051816 */ /* 0x000fc80000000005 */
[----:B------:R1:W-:Y:S01]  /*1f40*/  @P1 SYNCS.ARRIVE.TRANS64.RED.A1T0 RZ, [R5+URZ], RZ ;  /* 0x000000ff05ff19a7 */ /* 0x0003e2000810043f */
[----:B------:R-:W-:-:S13]  /*1f50*/  ISETP.GT.U32.AND P1, PT, R16, 0x1, PT ;  /* 0x000000011000780c */ /* 0x000fda0003f24070 */
[----:B-1----:R-:W-:Y:S05]  /*1f60*/  @P1 BRA `(.L_x_31) ;  /* 0x0000000000041947 */ /* 0x002fea0003800000 */
[----:B------:R-:W-:Y:S01]  /*1f70*/  BPT.TRAP 0x1 ;  /* 0x000000040000795c */ /* 0x000fe20000300000 */
.L_x_31:
[----:B------:R-:W-:Y:S01]  /*1f80*/  UIADD3 UR10, UR10, 0x1, URZ ;  /* 0x000000010a0a7890 */ /* 0x000fe2000fffe03f */
[C---:B------:R-:W-:Y:S01]  /*1f90*/  ISETP.GT.AND P2, PT, R0.reuse, 0x1, PT ;  /* 0x000000010000780c */ /* 0x040fe20003f44270 */
[----:B------:R-:W-:Y:S02]  /*1fa0*/  VIADD R3, R3, 0x1 ;  /* 0x0000000103037836 */ /* 0x000fe40000000000 */
[----:B------:R-:W-:Y:S01]  /*1fb0*/  UISETP.NE.AND UP0, UPT, UR10, 0x5, UPT ;  /* 0x000000050a00788c */ /* 0x000fe2000bf05270 */
[----:B------:R-:W-:Y:S02]  /*1fc0*/  VIADD R0, R0, 0xffffffff ;  /* 0xffffffff00007836 */ /* 0x000fe40000000000 */
[C---:B------:R-:W-:Y:S01]  /*1fd0*/  ISETP.NE.AND P1, PT, R3.reuse, 0x5, PT ;  /* 0x000000050300780c */ /* 0x040fe20003f25270 */
[----:B------:R-:W-:Y:S02]  /*1fe0*/  USEL UR4, URZ, 0x1, UP0 ;  /* 0x000000013f047887 */ /* 0x000fe40008000000 */
[----:B------:R-:W-:Y:S01]  /*1ff0*/  USEL UR10, UR10, URZ, UP0 ;  /* 0x0000003f0a0a7287 */ /* 0x000fe20008000000 */
[----:B------:R-:W-:-:S03]  /*2000*/  SEL R3, R3, RZ, P1 ;  /* 0x000000ff03037207 */ /* 0x000fc60000800000 */
[----:B------:R-:W-:Y:S01]  /*2010*/  LOP3.LUT R6, R6, UR4, RZ, 0x3c, !PT ;  /* 0x0000000406067c12 */ /* 0x000fe2000f8e3cff */
[----:B------:R-:W-:Y:S07]  /*2020*/  @P2 BRA `(.L_x_32) ;  /* 0xfffffffc00002947 */ /* 0x000fee000383ffff */
.L_x_25:
[----:B-12---:R-:W1:Y:S01]  /*2030*/  LDC R0, c[0x0][0x28c] ;  /* 0x0000a300ff007b82 */ /* 0x006e620000000800 */
[----:B------:R2:W-:Y:S01]  /*2040*/  SYNCS.ARRIVE.TRANS64.A1T0 RZ, [R160+UR45], RZ ;  /* 0x000000ffa0ff79a7 */ /* 0x0005e2000810002d */
[----:B-1----:R-:W-:-:S13]  /*2050*/  ISETP.GE.AND P1, PT, R0, 0x1, PT ;  /* 0x000000010000780c */ /* 0x002fda0003f26270 */
[----:B--2---:R-:W-:Y:S05]  /*2060*/  @!P1 BRA `(.L_x_33) ;  /* 0x0000000000449947 */ /* 0x004fea0003800000 */
[----:B------:R-:W-:Y:S05]  /*2070*/  @!P0 BRA `(.L_x_34) ;  /* 0x0000000000048947 */ /* 0x000fea0003800000 */
[----:B------:R-:W-:Y:S01]  /*2080*/  BPT.TRAP 0x1 ;  /* 0x000000040000795c */ /* 0x000fe20000300000 */
.L_x_34:
[----:B------:R-:W-:-:S13]  /*2090*/  ISETP.NE.AND P0, PT, R153, RZ, PT ;  /* 0x000000ff9900720c */ /* 0x000fda0003f05270 */
[----:B------:R-:W-:-:S05]  /*20a0*/  VOTEU.ANY UP0, P0 ;  /* 0x00000000003f7886 */ /* 0x000fca0000000100 */
[----:B------:R-:W-:-:S06]  /*20b0*/  @UP0 UIADD3 UR4, UR43, UR38, URZ ;  /* 0x000000262b040290 */ /* 0x000fcc000fffe03f */
[----:B------:R-:W-:Y:S02]  /*20c0*/  IMAD.U32 R4, RZ, RZ, UR4 ;  /* 0x00000004ff047e24 */ /* 0x000fe4000f8e00ff */
[----:B------:R-:W-:Y:S02]  /*20d0*/  IMAD.U32 R3, RZ, RZ, UR4 ;  /* 0x00000004ff037e24 */ /* 0x000fe4000f8e00ff */
[----:B------:R-:W-:-:S05]  /*20e0*/  @P0 IMAD.WIDE.U32 R4, R4, -0x33333333, RZ ;  /* 0xcccccccd04040825 */ /* 0x000fca00078e00ff */
[----:B------:R-:W-:-:S05]  /*20f0*/  @P0 SHF.R.U32.HI R0, RZ, 0x2, R5 ;  /* 0x00000002ff000819 */ /* 0x000fca0000011605 */
[----:B------:R-:W-:-:S05]  /*2100*/  @P0 IMAD R0, R0, -0x5, R3 ;  /* 0xfffffffb00000824 */ /* 0x000fca00078e0203 */
[----:B------:R-:W-:-:S05]  /*2110*/  @P0 LEA R0, R0, UR41, 0x3 ;  /* 0x0000002900000c11 */ /* 0x000fca000f8e18ff */
[----:B------:R-:W-:-:S05]  /*2120*/  @P0 VIADD R3, R0, 0x28 ;  /* 0x0000002800030836 */ /* 0x000fca0000000000 */
[----:B------:R-:W-:-:S04]  /*2130*/  @P0 PRMT R3, R152, 0x654, R3 ;  /* 0x0000065498030816 */ /* 0x000fc80000000003 */
[----:B------:R1:W-:Y:S01]  /*2140*/  @P0 SYNCS.ARRIVE.TRANS64.RED.A1T0 RZ, [R3+URZ], RZ ;  /* 0x000000ff03ff09a7 */ /* 0x0003e2000810043f */
[----:B------:R-:W-:-:S13]  /*2150*/  ISETP.GT.U32.AND P0, PT, R16, 0x1, PT ;  /* 0x000000011000780c */ /* 0x000fda0003f04070 */
[----:B-1----:R-:W-:Y:S05]  /*2160*/  @P0 BRA `(.L_x_33) ;  /* 0x0000000000040947 */ /* 0x002fea0003800000 */
[----:B------:R-:W-:Y:S01]  /*2170*/  BPT.TRAP 0x1 ;  /* 0x000000040000795c */ /* 0x000fe20000300000 */
.L_x_33:
[----:B------:R-:W-:Y:S01]  /*2180*/  SHF.L.U32 R0, R175, 0x1f, RZ ;  /* 0x0000001faf007819 */ /* 0x000fe200000006ff */
[----:B------:R-:W-:Y:S01]  /*2190*/  UIADD3 UR38, UR44, UR38, URZ ;  /* 0x000000262c267290 */ /* 0x000fe2000fffe03f */
[----:B------:R-:W1:Y:S01]  /*21a0*/  LDC R15, c[0x0][0x288] ;  /* 0x0000a200ff0f7b82 */ /* 0x000e620000000800 */
[----:B------:R-:W-:Y:S01]  /*21b0*/  UISETP.GE.U32.AND UP1, UPT, UR44, 0x5, UPT ;  /* 0x000000052c00788c */ /* 0x000fe2000bf26070 */
[----:B------:R-:W-:Y:S01]  /*21c0*/  IMAD.SHL.U32 R8, R158, 0x2, RZ ;  /* 0x000000029e087824 */ /* 0x000fe200078e00ff */
[----:B------:R-:W-:Y:S02]  /*21d0*/  UISETP.GT.U32.AND UP0, UPT, UR38, 0x4, UPT ;  /* 0x000000042600788c */ /* 0x000fe4000bf04070 */
[----:B------:R-:W-:Y:S02]  /*21e0*/  UIMAD.WIDE.U32 UR4, UR38, -0x33333333, URZ ;  /* 0xcccccccd260478a5 */ /* 0x000fe4000f8e003f */
[----:B------:R-:W-:Y:S01]  /*21f0*/  UISETP.LT.U32.AND UP0, UPT, UR44, 0x5, UP0 ;  /* 0x000000052c00788c */ /* 0x000fe20008701070 */
[----:B------:R-:W2:Y:S01]  /*2200*/  SYNCS.PHASECHK.TRANS64.TRYWAIT P0, [R159+UR42+0x10], R0 ;  /* 0x000010009f0075a7 */ /* 0x000ea2000800016a */
[----:B------:R-:W-:Y:S01]  /*2210*/  USHF.R.U32.HI UR4, URZ, 0x2, UR5 ;  /* 0x000000023f047899 */ /* 0x000fe20008011605 */
[----:B------:R-:W-:Y:S01]  /*2220*/  SHF.R.S32.HI R9, RZ, 0x1f, R8 ;  /* 0x0000001fff097819 */ /* 0x000fe20000011408 */
[----:B------:R-:W-:-:S02]  /*2230*/  USEL UR6, URZ, 0x1, !UP0 ;  /* 0x000000013f067887 */ /* 0x000fc4000c000000 */
[----:B------:R-:W-:Y:S02]  /*2240*/  UIMAD UR38, UR4, -0x5, UR38 ;  /* 0xfffffffb042678a4 */ /* 0x000fe4000f8e0226 */
[----:B------:R-:W-:-:S04]  /*2250*/  ULOP3.LUT UR39, UR39, UR6, URZ, 0x3c, !UPT ;  /* 0x0000000627277292 */ /* 0x000fc8000f8e3c3f */
[----:B------:R-:W-:Y:S01]  /*2260*/  @UP1 ULOP3.LUT UR39, UR39, 0x1, UR4, 0x78, !UPT ;  /* 0x0000000127271892 */ /* 0x000fe2000f8e7804 */
[----:B-12---:R-:W-:Y:S11]  /*2270*/  @!P0 BRA `(.L_x_35) ;  /* 0x0000009400a48947 */ /* 0x006ff60003800000 */
.L_x_318:
[----:B------:R-:W-:Y:S01]  /*2280*/  IMAD.SHL.U32 R14, R19, 0x40, RZ ;  /* 0x00000040130e7824 */ /* 0x000fe200078e00ff */
[----:B------:R-:W-:Y:S01]  /*2290*/  ULDC UR6, c[0x0][0x284] ;  /* 0x0000a10000067ab9 */ /* 0x000fe20000000800 */
[----:B0-----:R-:W-:Y:S01]  /*22a0*/  IMAD.SHL.U32 R12, R22, 0x100, RZ ;  /* 0x00000100160c7824 */ /* 0x001fe200078e00ff */
[----:B------:R-:W-:Y:S01]  /*22b0*/  SHF.R.S32.HI R165, RZ, 0x1f, R2 ;  /* 0x0000001fffa57819 */ /* 0x000fe20000011402 */
[----:B------:R-:W-:Y:S01]  /*22c0*/  ULDC.64 UR4, c[0x0][0x5d0] ;  /* 0x0001740000047ab9 */ /* 0x000fe20000000a00 */
[----:B------:R-:W-:Y:S01]  /*22d0*/  ISETP.GE.AND P0, PT, R14, UR6, PT ;  /* 0x000000060e007c0c */ /* 0x000fe2000bf06270 */
[----:B------:R-:W-:Y:S01]  /*22e0*/  IMAD.WIDE.U32 R4, R2, UR4, R8 ;  /* 0x0000000402047c25 */ /* 0x000fe2000f8e0008 */
[----:B------:R-:W-:Y:S02]  /*22f0*/  SHF.R.S32.HI R13, RZ, 0x1f, R12 ;  /* 0x0000001fff0d7819 */ /* 0x000fe4000001140c */
[C---:B------:R-:W-:Y:S01]  /*2300*/  ISETP.GE.OR P0, PT, R12.reuse, R15, P0 ;  /* 0x0000000f0c00720c */ /* 0x040fe20000706670 */
[----:B------:R-:W-:Y:S01]  /*2310*/  IMAD R3, R165, UR4, RZ ;  /* 0x00000004a5037c24 */ /* 0x000fe2000f8e02ff */
[----:B------:R-:W-:-:S03]  /*2320*/  IADD3 R6, P1, R12, R4, RZ ;  /* 0x000000040c067210 */ /* 0x000fc60007f3e0ff */
[----:B------:R-:W-:-:S05]  /*2330*/  IMAD R3, R2, UR5, R3 ;  /* 0x0000000502037c24 */ /* 0x000fca000f8e0203 */
[----:B------:R-:W-:-:S03]  /*2340*/  IADD3.X R7, R13, R5, R3, P1, !PT ;  /* 0x000000050d077210 */ /* 0x000fc60000ffe403 */
[----:B------:R-:W-:Y:S05]  /*2350*/  @P0 BRA `(.L_x_36) ;  /* 0x0000007c00040947 */ /* 0x000fea0003800000 */
[----:B------:R-:W0:Y:S01]  /*2360*/  LDC.64 R10, c[0x0][0x5c8] ;  /* 0x00017200ff0a7b82 */ /* 0x000e220000000a00 */
[----:B-----5:R-:W-:Y:S01]  /*2370*/  FSETP.NEU.AND P0, PT, R155, RZ, PT ;  /* 0x000000ff9b00720b */ /* 0x020fe20003f0d000 */
[----:B------:R-:W-:Y:S01]  /*2380*/  IMAD R3, R158, -0x2, R15 ;  /* 0xfffffffe9e037824 */ /* 0x000fe200078e020f */
[----:B------:R-:W-:Y:S01]  /*2390*/  BSSY B0, `(.L_x_36) ;  /* 0x00007bd000007945 */ /* 0x000fe20003800000 */
[----:B------:R-:W-:-:S04]  /*23a0*/  IMAD.WIDE R166, R19, 0x40, R156 ;  /* 0x0000004013a67825 */ /* 0x000fc800078e029c */
[----:B-1----:R-:W-:Y:S02]  /*23b0*/  IMAD.IADD R0, R3, 0x1, -R12 ;  /* 0x0000000103007824 */ /* 0x002fe400078e0a0c */
[----:B------:R-:W-:-:S03]  /*23c0*/  IMAD.IADD R3, R163, 0x1, -R14 ;  /* 0x00000001a3037824 */ /* 0x000fc600078e0a0e */
[----:B------:R-:W-:-:S04]  /*23d0*/  ISETP.GT.AND P2, PT, R0, RZ, PT ;  /* 0x000000ff0000720c */ /* 0x000fc80003f44270 */
[----:B------:R-:W-:Y:S01]  /*23e0*/  ISETP.GT.AND P1, PT, R3, RZ, P2 ;  /* 0x000000ff0300720c */ /* 0x000fe20001724270 */
[-C--:B0-----:R-:W-:Y:S02]  /*23f0*/  IMAD R4, R167, R10.reuse, RZ ;  /* 0x0000000aa7047224 */ /* 0x081fe400078e02ff */
[----:B------:R-:W-:-:S04]  /*2400*/  IMAD.WIDE.U32 R6, R166, R10, R6 ;  /* 0x0000000aa6067225 */ /* 0x000fc800078e0006 */
[----:B------:R-:W-:-:S04]  /*2410*/  IMAD R5, R166, R11, R4 ;  /* 0x0000000ba6057224 */ /* 0x000fc800078e0204 */
[----:B------:R-:W-:Y:S01]  /*2420*/  IMAD.IADD R179, R7, 0x1, R5 ;  /* 0x0000000107b37824 */ /* 0x000fe200078e0205 */
[----:B------:R-:W-:Y:S06]  /*2430*/  @!P0 BRA `(.L_x_37) ;  /* 0x0000005400988947 */ /* 0x000fec0003800000 */
[----:B------:R-:W0:Y:S01]  /*2440*/  LDC.64 R20, c[0x0][0x5b8] ;  /* 0x00016e00ff147b82 */ /* 0x000e220000000a00 */
[----:B------:R-:W-:-:S07]  /*2450*/  ULDC.64 UR4, c[0x0][0x5c0] ;  /* 0x0001700000047ab9 */ /* 0x000fce0000000a00 */
[----:B------:R-:W1:Y:S08]  /*2460*/  LDC.64 R168, c[0x0][0x5b0] ;  /* 0x00016c00ffa87b82 */ /* 0x000e700000000a00 */
[----:B------:R-:W2:Y:S01]  /*2470*/  LDC.64 R14, c[0x0][0x5a8] ;  /* 0x00016a00ff0e7b82 */ /* 0x000ea20000000a00 */
[-C--:B0-----:R-:W-:Y:S02]  /*2480*/  IMAD R7, R165, R20.reuse, RZ ;  /* 0x00000014a5077224 */ /* 0x081fe400078e02ff */
[----:B------:R-:W-:-:S04]  /*2490*/  IMAD.WIDE.U32 R4, R2, R20, R8 ;  /* 0x0000001402047225 */ /* 0x000fc800078e0008 */
[----:B------:R-:W-:Y:S01]  /*24a0*/  IMAD R177, R2, R21, R7 ;  /* 0x0000001502b17224 */ /* 0x000fe200078e0207 */
[----:B------:R-:W-:Y:S01]  /*24b0*/  IADD3 R164, P0, R12, R4, RZ ;  /* 0x000000040ca47210 */ /* 0x000fe20007f1e0ff */
[----:B-1----:R-:W-:-:S03]  /*24c0*/  IMAD R4, R167, R168, RZ ;  /* 0x000000a8a7047224 */ /* 0x002fc600078e02ff */
[----:B------:R-:W-:Y:S01]  /*24d0*/  IADD3.X R165, R13, R5, R177, P0, !PT ;  /* 0x000000050da57210 */ /* 0x000fe200007fe4b1 */
[C---:B------:R-:W-:Y:S02]  /*24e0*/  IMAD R21, R166.reuse, R169, R4 ;  /* 0x000000a9a6157224 */ /* 0x040fe400078e0204 */
[----:B------:R-:W-:-:S04]  /*24f0*/  IMAD.WIDE.U32 R4, R166, R168, R164 ;  /* 0x000000a8a6047225 */ /* 0x000fc800078e00a4 */
[----:B------:R-:W-:Y:S01]  /*2500*/  IMAD.IADD R5, R5, 0x1, R21 ;  /* 0x0000000105057824 */ /* 0x000fe200078e0215 */
[----:B--2---:R-:W-:-:S04]  /*2510*/  LEA R170, P0, R4, R14, 0x1 ;  /* 0x0000000e04aa7211 */ /* 0x004fc800078008ff */
[----:B------:R-:W-:-:S05]  /*2520*/  LEA.HI.X R171, R4, R15, R5, 0x1, P0 ;  /* 0x0000000f04ab7211 */ /* 0x000fca00000f0c05 */
[----:B------:R0:W2:Y:S01]  /*2530*/  @P1 LDG.E.LTC128B.U16 R19, desc[UR36][R170.64] ;  /* 0x00000024aa131981 */ /* 0x0000a2000c1e1520 */
[----:B------:R-:W-:Y:S01]  /*2540*/  IMAD.WIDE.U32 R4, R166, R168, R12 ;  /* 0x000000a8a6047225 */ /* 0x000fe200078e000c */
[----:B------:R-:W-:Y:S02]  /*2550*/  BSSY B1, `(.L_x_38) ;  /* 0x0000014000017945 */ /* 0x000fe40003800000 */
[----:B------:R-:W-:-:S04]  /*2560*/  IADD3 R172, P0, R8, R4, RZ ;  /* 0x0000000408ac7210 */ /* 0x000fc80007f1e0ff */
[----:B------:R-:W-:Y:S01]  /*2570*/  IADD3.X R173, R9, R21, R5, P0, !PT ;  /* 0x0000001509ad7210 */ /* 0x000fe200007fe405 */
[C---:B0-----:R-:W-:Y:S01]  /*2580*/  IMAD.SHL.U32 R170, R168.reuse, 0x8, RZ ;  /* 0x00000008a8aa7824 */ /* 0x041fe200078e00ff */
[----:B------:R-:W-:Y:S01]  /*2590*/  SHF.L.U64.HI R171, R168, 0x3, R169 ;  /* 0x00000003a8ab7819 */ /* 0x000fe200000102a9 */
[----:B------:R-:W-:-:S04]  /*25a0*/  IMAD.WIDE.U32 R172, R2, R20, R172 ;  /* 0x0000001402ac7225 */ /* 0x000fc800078e00ac */
[----:B------:R-:W-:Y:S02]  /*25b0*/  IMAD.IADD R7, R177, 0x1, R173 ;  /* 0x00000001b1077824 */ /* 0x000fe400078e02ad */
[----:B--2---:R-:W-:-:S04]  /*25c0*/  IMAD.U32 R4, R19, 0x10000, RZ ;  /* 0x0001000013047824 */ /* 0x004fc800078e00ff */
[----:B------:R-:W-:Y:S01]  /*25d0*/  FMUL R5, R4, R155 ;  /* 0x0000009b04057220 */ /* 0x000fe20000400000 */
[----:B------:R-:W-:-:S03]  /*25e0*/  LEA R4, P0, R6, UR4, 0x1 ;  /* 0x0000000406047c11 */ /* 0x000fc6000f8008ff */
[----:B------:R-:W-:Y:S01]  /*25f0*/  FFMA R24, R24, R154, R5 ;  /* 0x0000009a18187223 */ /* 0x000fe20000000005 */
[----:B------:R-:W-:Y:S02]  /*2600*/  LEA.HI.X R5, R6, UR5, R179, 0x1, P0 ;  /* 0x0000000506057c11 */ /* 0x000fe400080f0cb3 */
[----:B------:R-:W-:Y:S02]  /*2610*/  ISETP.GT.AND P0, PT, R0, 0x1, PT ;  /* 0x000000010000780c */ /* 0x000fe40003f04270 */
[----:B------:R-:W-:Y:S02]  /*2620*/  F2FP.BF16.F32.PACK_AB R24, RZ, R24 ;  /* 0x00000018ff18723e */ /* 0x000fe400000010ff */
[----:B------:R-:W-:Y:S02]  /*2630*/  ISETP.GT.AND P3, PT, R3, RZ, P0 ;  /* 0x000000ff0300720c */ /* 0x000fe40000764270 */
[C---:B------:R-:W-:Y:S01]  /*2640*/  LEA R6, P4, R172.reuse, R14, 0x1 ;  /* 0x0000000eac067211 */ /* 0x040fe200078808ff */
[----:B------:R0:W-:Y:S03]  /*2650*/  @P1 STG.E.U16 desc[UR36][R4.64], R24 ;  /* 0x0000001804001986 */ /* 0x0001e6000c101524 */
[----:B------:R-:W-:-:S07]  /*2660*/  LEA.HI.X R7, R172, R15, R7, 0x1, P4 ;  /* 0x0000000fac077211 */ /* 0x000fce00020f0c07 */
[----:B------:R-:W-:Y:S05]  /*2670*/  @!P3 BRA `(.L_x_39) ;  /* 0x000000000004b947 */ /* 0x000fea0003800000 */
[----:B------:R1:W5:Y:S02]  /*2680*/  LDG.E.LTC128B.U16 R19, desc[UR36][R6.64+0x2] ;  /* 0x0000022406137981 */ /* 0x000364000c1e1520 */
.L_x_39:
[----:B------:R-:W-:Y:S05]  /*2690*/  BSYNC B1 ;  /* 0x0000000000017941 */ /* 0x000fea0003800000 */
.L_x_38:
[----:B------:R-:W-:Y:S01]  /*26a0*/  IMAD.WIDE.U32 R170, R166, R168, R170 ;  /* 0x000000a8a6aa7225 */ /* 0x000fe200078e00aa */
[----:B------:R-:W-:-:S03]  /*26b0*/  ISETP.GT.AND P2, PT, R3, 0x8, P2 ;  /* 0x000000080300780c */ /* 0x000fc60001744270 */
[----:B-----5:R-:W-:Y:S02]  /*26c0*/  IMAD.U32 R22, R19, 0x10000, RZ ;  /* 0x0001000013167824 */ /* 0x020fe400078e00ff */
[----:B------:R-:W-:Y:S01]  /*26d0*/  IMAD.IADD R167, R21, 0x1, R171 ;  /* 0x0000000115a77824 */ /* 0x000fe200078e02ab */
[----:B------:R-:W-:Y:S01]  /*26e0*/  IADD3 R21, P1, R164, R170, RZ ;  /* 0x000000aaa4157210 */ /* 0x000fe20007f3e0ff */
[----:B------:R-:W-:-:S04]  /*26f0*/  FMUL R22, R22, R155 ;  /* 0x0000009b16167220 */ /* 0x000fc80000400000 */
[----:B------:R-:W-:Y:S01]  /*2700*/  FFMA R22, R25, R154, R22 ;  /* 0x0000009a19167223 */ /* 0x000fe20000000016 */
[----:B------:R-:W-:Y:S01]  /*2710*/  IMAD.X R164, R167, 0x1, R165, P1 ;  /* 0x00000001a7a47824 */ /* 0x000fe200008e06a5 */
[----:B0-----:R-:W-:-:S03]  /*2720*/  LEA R24, P1, R21, R14, 0x1 ;  /* 0x0000000e15187211 */ /* 0x001fc600078208ff */
[----:B------:R-:W-:Y:S02]  /*2730*/  F2FP.BF16.F32.PACK_AB R22, RZ, R22 ;  /* 0x00000016ff16723e */ /* 0x000fe400000010ff */
[----:B------:R-:W-:-:S03]  /*2740*/  LEA.HI.X R25, R21, R15, R164, 0x1, P1 ;  /* 0x0000000f15197211 */ /* 0x000fc600008f0ca4 */
[----:B------:R0:W-:Y:S04]  /*2750*/  @P3 STG.E.U16 desc[UR36][R4.64+0x2], R22 ;  /* 0x0000021604003986 */ /* 0x0001e8000c101524 */
[----:B------:R-:W2:Y:S01]  /*2760*/  @P2 LDG.E.LTC128B.U16 R19, desc[UR36][R24.64] ;  /* 0x0000002418132981 */ /* 0x000ea2000c1e1520 */
[----:B------:R-:W-:Y:S01]  /*2770*/  IADD3 R8, P1, P3, R8, R170, R12 ;  /* 0x000000aa08087210 */ /* 0x000fe20007b3e00c */
[----:B------:R-:W-:Y:S01]  /*2780*/  BSSY B1, `(.L_x_40) ;  /* 0x0000011000017945 */ /* 0x000fe20003800000 */
[C---:B------:R-:W-:Y:S02]  /*2790*/  SHF.L.U64.HI R11, R10.reuse, 0x4, R11 ;  /* 0x000000040a0b7819 */ /* 0x040fe4000001020b */
[----:B------:R-:W-:Y:S02]  /*27a0*/  IADD3.X R9, R9, R167, R13, P1, P3 ;  /* 0x000000a709097210 */ /* 0x000fe40000fe640d */
[----:B------:R-:W-:-:S02]  /*27b0*/  LEA R10, P1, R10, R4, 0x4 ;  /* 0x000000040a0a7211 */ /* 0x000fc400078220ff */
[----:B------:R-:W-:Y:S01]  /*27c0*/  ISETP.GT.AND P0, PT, R3, 0x8, P0 ;  /* 0x000000080300780c */ /* 0x000fe20000704270 */
[----:B------:R-:W-:-:S04]  /*27d0*/  IMAD.WIDE.U32 R20, R2, R20, R8 ;  /* 0x0000001402147225 */ /* 0x000fc800078e0008 */
[----:B------:R-:W-:Y:S01]  /*27e0*/  IMAD.X R11, R11, 0x1, R5, P1 ;  /* 0x000000010b0b7824 */ /* 0x000fe200008e0605 */
[----:B------:R-:W-:Y:S01]  /*27f0*/  LEA R8, P3, R20, R14, 0x1 ;  /* 0x0000000e14087211 */ /* 0x000fe200078608ff */
[----:B------:R-:W-:-:S05]  /*2800*/  IMAD.IADD R2, R177, 0x1, R21 ;  /* 0x00000001b1027824 */ /* 0x000fca00078e0215 */
[----:B------:R-:W-:Y:S01]  /*2810*/  LEA.HI.X R9, R20, R15, R2, 0x1, P3 ;  /* 0x0000000f14097211 */ /* 0x000fe200018f0c02 */
[----:B--2---:R-:W-:-:S04]  /*2820*/  IMAD.U32 R12, R19, 0x10000, RZ ;  /* 0x00010000130c7824 */ /* 0x004fc800078e00ff */
[----:B------:R-:W-:-:S04]  /*2830*/  FMUL R13, R12, R155 ;  /* 0x0000009b0c0d7220 */ /* 0x000fc80000400000 */
[----:B------:R-:W-:-:S05]  /*2840*/  FFMA R13, R26, R154, R13 ;  /* 0x0000009a1a0d7223 */ /* 0x000fca000000000d */
[----:B------:R-:W-:-:S05]  /*2850*/  F2FP.BF16.F32.PACK_AB R13, RZ, R13 ;  /* 0x0000000dff0d723e */ /* 0x000fca00000010ff */
[----:B------:R0:W-:Y:S01]  /*2860*/  @P2 STG.E.U16 desc[UR36][R10.64], R13 ;  /* 0x0000000d0a002986 */ /* 0x0001e2000c101524 */
[----:B------:R-:W-:Y:S05]  /*2870*/  @!P0 BRA `(.L_x_41) ;  /* 0x0000000000048947 */ /* 0x000fea0003800000 */
[----:B------:R2:W5:Y:S02]  /*2880*/  LDG.E.LTC128B.U16 R19, desc[UR36][R8.64+0x2] ;  /* 0x0000022408137981 */ /* 0x000564000c1e1520 */
.L_x_41:
[----:B------:R-:W-:Y:S05]  /*2890*/  BSYNC B1 ;  /* 0x0000000000017941 */ /* 0x000fea0003800000 */
.L_x_40:
[----:B-----5:R-:W-:Y:S01]  /*28a0*/  IMAD.U32 R2, R19, 0x10000, RZ ;  /* 0x0001000013027824 */ /* 0x020fe200078e00ff */
[----:B------:R-:W-:Y:S01]  /*28b0*/  ISETP.GT.AND P1, PT, R0, 0x8, PT ;  /* 0x000000080000780c */ /* 0x000fe20003f24270 */
[----:B------:R-:W-:Y:S02]  /*28c0*/  BSSY B1, `(.L_x_42) ;  /* 0x0000008000017945 */ /* 0x000fe40003800000 */
[----:B------:R-:W-:Y:S01]  /*28d0*/  FMUL R2, R2, R155 ;  /* 0x0000009b02027220 */ /* 0x000fe20000400000 */
[----:B------:R-:W-:-:S03]  /*28e0*/  ISETP.GT.AND P2, PT, R3, RZ, P1 ;  /* 0x000000ff0300720c */ /* 0x000fc60000f44270 */
[----:B------:R-:W-:-:S05]  /*28f0*/  FFMA R2, R27, R154, R2 ;  /* 0x0000009a1b027223 */ /* 0x000fca0000000002 */
[----:B------:R-:W-:-:S05]  /*2900*/  F2FP.BF16.F32.PACK_AB R2, RZ, R2 ;  /* 0x00000002ff02723e */ /* 0x000fca00000010ff */
[----:B------:R3:W-:Y:S01]  /*2910*/  @P0 STG.E.U16 desc[UR36][R10.64+0x2], R2 ;  /* 0x000002020a000986 */ /* 0x0007e2000c101524 */
[----:B------:R-:W-:Y:S05]  /*2920*/  @!P2 BRA `(.L_x_43) ;  /* 0x000000000004a947 */ /* 0x000fea0003800000 */
[----:B------:R4:W5:Y:S02]  /*2930*/  LDG.E.LTC128B.U16 R19, desc[UR36][R6.64+0x10] ;  /* 0x0000102406137981 */ /* 0x000964000c1e1520 */
.L_x_43:
[----:B------:R-:W-:Y:S05]  /*2940*/  BSYNC B1 ;  /* 0x0000000000017941 */ /* 0x000fea0003800000 */
.L_x_42:
[----:B---3-5:R-:W-:Y:S01]  /*2950*/  IMAD.U32 R2, R19, 0x10000, RZ ;  /* 0x0001000013027824 */ /* 0x028fe200078e00ff */
[----:B------:R-:W-:Y:S01]  /*2960*/  ISETP.GT.AND P0, PT, R0, 0x9, PT ;  /* 0x000000090000780c */ /* 0x000fe20003f04270 */
[----:B------:R-:W-:Y:S02]  /*2970*/  BSSY B1, `(.L_x_44) ;  /* 0x0000008000017945 */ /* 0x000fe40003800000 */
[----:B0-----:R-:W-:Y:S01]  /*2980*/  FMUL R13, R2, R155 ;  /* 0x0000009b020d7220 */ /* 0x001fe20000400000 */
[----:B------:R-:W-:-:S03]  /*2990*/  ISETP.GT.AND P3, PT, R3, RZ, P0 ;  /* 0x000000ff0300720c */ /* 0x000fc60000764270 */
[----:B------:R-:W-:-:S05]  /*29a0*/  FFMA R13, R28, R154, R13 ;  /* 0x0000009a1c0d7223 */ /* 0x000fca000000000d */
[----:B------:R-:W-:-:S05]  /*29b0*/  F2FP.BF16.F32.PACK_AB R13, RZ, R13 ;  /* 0x0000000dff0d723e */ /* 0x000fca00000010ff */
[----:B------:R0:W-:Y:S01]  /*29c0*/  @P2 STG.E.U16 desc[UR36][R4.64+0x10], R13 ;  /* 0x0000100d04002986 */ /* 0x0001e2000c101524 */
[----:B------:R-:W-:Y:S05]  /*29d0*/  @!P3 BRA `(.L_x_45) ;  /* 0x000000000004b947 */ /* 0x000fea0003800000 */
[----:B------:R3:W5:Y:S02]  /*29e0*/  LDG.E.LTC128B.U16 R19, desc[UR36][R6.64+0x12] ;  /* 0x0000122406137981 */ /* 0x000764000c1e1520 */
.L_x_45:
[----:B------:R-:W-:Y:S05]  /*29f0*/  BSYNC B1 ;  /* 0x0000000000017941 */ /* 0x000fea0003800000 */
.L_x_44:
[----:B-----5:R-:W-:Y:S01]  /*2a00*/  IMAD.U32 R2, R19, 0x10000, RZ ;  /* 0x0001000013027824 */ /* 0x020fe200078e00ff */
[----:B------:R-:W-:Y:S01]  /*2a10*/  ISETP.GT.AND P1, PT, R3, 0x8, P1 ;  /* 0x000000080300780c */ /* 0x000fe20000f24270 */
[----:B------:R-:W-:Y:S02]  /*2a20*/  BSSY B1, `(.L_x_46) ;  /* 0x0000007000017945 */ /* 0x000fe40003800000 */
[----:B------:R-:W-:-:S04]  /*2a30*/  FMUL R2, R2, R155 ;  /* 0x0000009b02027220 */ /* 0x000fc80000400000 */
[----:B------:R-:W-:-:S05]  /*2a40*/  FFMA R2, R29, R154, R2 ;  /* 0x0000009a1d027223 */ /* 0x000fca0000000002 */
[----:B------:R-:W-:-:S05]  /*2a50*/  F2FP.BF16.F32.PACK_AB R2, RZ, R2 ;  /* 0x00000002ff02723e */ /* 0x000fca00000010ff */
[----:B------:R0:W-:Y:S01]  /*2a60*/  @P3 STG.E.U16 desc[UR36][R4.64+0x12], R2 ;  /* 0x0000120204003986 */ /* 0x0001e2000c101524 */
[----:B------:R-:W-:Y:S05]  /*2a70*/  @!P1 BRA `(.L_x_47) ;  /* 0x0000000000049947 */ /* 0x000fea0003800000 */
[----:B------:R0:W5:Y:S02]  /*2a80*/  LDG.E.LTC128B.U16 R19, desc[UR36][R8.64+0x10] ;  /* 0x0000102408137981 */ /* 0x000164000c1e1520 */
.L_x_47:
[----:B------:R-:W-:Y:S05]  /*2a90*/  BSYNC B1 ;  /* 0x0000000000017941 */ /* 0x000fea0003800000 */
.L_x_46:
[----:B0----5:R-:W-:Y:S01]  /*2aa0*/  IMAD.U32 R2, R19, 0x10000, RZ ;  /* 0x0001000013027824 */ /* 0x021fe200078e00ff */
        /* <DEDUP_REMOVED lines=8> */
.L_x_49:
[----:B------:R-:W-:Y:S05]  /*2b30*/  BSYNC B1 ;  /* 0x0000000000017941 */ /* 0x000fea0003800000 */
.L_x_48:
        /* <DEDUP_REMOVED lines=10> */
.L_x_51:
[----:B------:R-:W-:Y:S05]  /*2be0*/  BSYNC B1 ;  /* 0x0000000000017941 */ /* 0x000fea0003800000 */
.L_x_50:
[----:B0----5:R-:W-:Y:S01]  /*2bf0*/  IMAD.U32 R2, R19, 0x10000, RZ ;  /* 0x0001000013027824 */ /* 0x021fe200078e00ff */
        /* <DEDUP_REMOVED lines=9> */
.L_x_53:
[----:B------:R-:W-:Y:S05]  /*2c90*/  BSYNC B1 ;  /* 0x0000000000017941 */ /* 0x000fea0003800000 */
.L_x_52:
        /* <DEDUP_REMOVED lines=9> */
.L_x_55:
[----:B------:R-:W-:Y:S05]  /*2d30*/  BSYNC B1 ;  /* 0x0000000000017941 */ /* 0x000fea0003800000 */
.L_x_54:
        /* <DEDUP_REMOVED lines=9> */
.L_x_57:
[----:B------:R-:W-:Y:S05]  /*2dd0*/  BSYNC B1 ;  /* 0x0000000000017941 */ /* 0x000fea0003800000 */
.L_x_56:
        /* <DEDUP_REMOVED lines=10> */
.L_x_59:
[----:B------:R-:W-:Y:S05]  /*2e80*/  BSYNC B1 ;  /* 0x0000000000017941 */ /* 0x000fea0003800000 */
.L_x_58:
        /* <DEDUP_REMOVED lines=10> */
.L_x_61:
[----:B------:R-:W-:Y:S05]  /*2f30*/  BSYNC B1 ;  /* 0x0000000000017941 */ /* 0x000fea0003800000 */
.L_x_60:
        /* <DEDUP_REMOVED lines=9> */
.L_x_63:
[----:B------:R-:W-:Y:S05]  /*2fd0*/  BSYNC B1 ;  /* 0x0000000000017941 */ /* 0x000fea0003800000 */
.L_x_62:
        /* <DEDUP_REMOVED lines=9> */
.L_x_65:
[----:B------:R-:W-:Y:S05]  /*3070*/  BSYNC B1 ;  /* 0x0000000000017941 */ /* 0x000fea0003800000 */
.L_x_64:
        /* <DEDUP_REMOVED lines=10> */
.L_x_67:
[----:B------:R-:W-:Y:S05]  /*3120*/  BSYNC B1 ;  /* 0x0000000000017941 */ /* 0x000fea0003800000 */
.L_x_66:
        /* <DEDUP_REMOVED lines=10> */
.L_x_69:
[----:B------:R-:W-:Y:S05]  /*31d0*/  BSYNC B1 ;  /* 0x0000000000017941 */ /* 0x000fea0003800000 */
.L_x_68:
        /* <DEDUP_REMOVED lines=9> */
.L_x_71:
[----:B------:R-:W-:Y:S05]  /*3270*/  BSYNC B1 ;  /* 0x0000000000017941 */ /* 0x000fea0003800000 */
.L_x_70:
        /* <DEDUP_REMOVED lines=9> */
.L_x_73:
[----:B------:R-:W-:Y:S05]  /*3310*/  BSYNC B1 ;  /* 0x0000000000017941 */ /* 0x000fea0003800000 */
.L_x_72:
        /* <DEDUP_REMOVED lines=10> */
.L_x_75:
[----:B------:R-:W-:Y:S05]  /*33c0*/  BSYNC B1 ;  /* 0x0000000000017941 */ /* 0x000fea0003800000 */
.L_x_74:
        /* <DEDUP_REMOVED lines=10> */
.L_x_77:
[----:B------:R-:W-:Y:S05]  /*3470*/  BSYNC B1 ;  /* 0x0000000000017941 */ /* 0x000fea0003800000 */
.L_x_76:
        /* <DEDUP_REMOVED lines=9> */
.L_x_79:
[----:B------:R-:W-:Y:S05]  /*3510*/  BSYNC B1 ;  /* 0x0000000000017941 */ /* 0x000fea0003800000 */
.L_x_78:
        /* <DEDUP_REMOVED lines=9> */
.L_x_81:
[----:B------:R-:W-:Y:S05]  /*35b0*/  BSYNC B1 ;  /* 0x0000000000017941 */ /* 0x000fea0003800000 */
.L_x_80:
        /* <DEDUP_REMOVED lines=10> */
.L_x_83:
[----:B------:R-:W-:Y:S05]  /*3660*/  BSYNC B1 ;  /* 0x0000000000017941 */ /* 0x000fea0003800000 */
.L_x_82:
        /* <DEDUP_REMOVED lines=10> */
.L_x_85:
[----:B------:R-:W-:Y:S05]  /*3710*/  BSYNC B1 ;  /* 0x0000000000017941 */ /* 0x000fea0003800000 */
.L_x_84:
        /* <DEDUP_REMOVED lines=9> */
.L_x_87:
[----:B------:R-:W-:Y:S05]  /*37b0*/  BSYNC B1 ;  /* 0x0000000000017941 */ /* 0x000fea0003800000 */
.L_x_86:
        /* <DEDUP_REMOVED lines=9> */
.L_x_89:
[----:B------:R-:W-:Y:S05]  /*3850*/  BSYNC B1 ;  /* 0x0000000000017941 */ /* 0x000fea0003800000 */
.L_x_88:
        /* <DEDUP_REMOVED lines=10> */
.L_x_91:
[----:B------:R-:W-:Y:S05]  /*3900*/  BSYNC B1 ;  /* 0x0000000000017941 */ /* 0x000fea0003800000 */
.L_x_90:
        /* <DEDUP_REMOVED lines=10> */
.L_x_93:
[----:B------:R-:W-:Y:S05]  /*39b0*/  BSYNC B1 ;  /* 0x0000000000017941 */ /* 0x000fea0003800000 */
.L_x_92:
        /* <DEDUP_REMOVED lines=9> */
.L_x_95:
[----:B------:R-:W-:Y:S05]  /*3a50*/  BSYNC B1 ;  /* 0x0000000000017941 */ /* 0x000fea0003800000 */
.L_x_94:
        /* <DEDUP_REMOVED lines=9> */
.L_x_97:
[----:B------:R-:W-:Y:S05]  /*3af0*/  BSYNC B1 ;  /* 0x0000000000017941 */ /* 0x000fea0003800000 */
.L_x_96:
        /* <DEDUP_REMOVED lines=10> */
.L_x_99:
[----:B------:R-:W-:Y:S05]  /*3ba0*/  BSYNC B1 ;  /* 0x0000000000017941 */ /* 0x000fea0003800000 */
.L_x_98:
        /* <DEDUP_REMOVED lines=10> */
.L_x_101:
[----:B------:R-:W-:Y:S05]  /*3c50*/  BSYNC B1 ;  /* 0x0000000000017941 */ /* 0x000fea0003800000 */
.L_x_100:
        /* <DEDUP_REMOVED lines=9> */
.L_x_103:
[----:B------:R-:W-:Y:S05]  /*3cf0*/  BSYNC B1 ;  /* 0x0000000000017941 */ /* 0x000fea0003800000 */
.L_x_102:
        /* <DEDUP_REMOVED lines=9> */
.L_x_105:
[----:B------:R-:W-:Y:S05]  /*3d90*/  BSYNC B1 ;  /* 0x0000000000017941 */ /* 0x000fea0003800000 */
.L_x_104:
        /* <DEDUP_REMOVED lines=10> */
.L_x_107:
[----:B------:R-:W-:Y:S05]  /*3e40*/  BSYNC B1 ;  /* 0x0000000000017941 */ /* 0x000fea0003800000 */
.L_x_106:
        /* <DEDUP_REMOVED lines=10> */
.L_x_109:
[----:B------:R-:W-:Y:S05]  /*3ef0*/  BSYNC B1 ;  /* 0x0000000000017941 */ /* 0x000fea0003800000 */
.L_x_108:
        /* <DEDUP_REMOVED lines=9> */
.L_x_111:
[----:B------:R-:W-:Y:S05]  /*3f90*/  BSYNC B1 ;  /* 0x0000000000017941 */ /* 0x000fea0003800000 */
.L_x_110:
        /* <DEDUP_REMOVED lines=9> */
.L_x_113:
[----:B------:R-:W-:Y:S05]  /*4030*/  BSYNC B1 ;  /* 0x0000000000017941 */ /* 0x000fea0003800000 */
.L_x_112:
        /* <DEDUP_REMOVED lines=10> */
.L_x_115:
[----:B------:R-:W-:Y:S05]  /*40e0*/  BSYNC B1 ;  /* 0x0000000000017941 */ /* 0x000fea0003800000 */
.L_x_114:
        /* <DEDUP_REMOVED lines=10> */
.L_x_117:
[----:B------:R-:W-:Y:S05]  /*4190*/  BSYNC B1 ;  /* 0x0000000000017941 */ /* 0x000fea0003800000 */
.L_x_116:
        /* <DEDUP_REMOVED lines=9> */
.L_x_119:
[----:B------:R-:W-:Y:S05]  /*4230*/  BSYNC B1 ;  /* 0x0000000000017941 */ /* 0x000fea0003800000 */
.L_x_118:
        /* <DEDUP_REMOVED lines=9> */
.L_x_121:
[----:B------:R-:W-:Y:S05]  /*42d0*/  BSYNC B1 ;  /* 0x0000000000017941 */ /* 0x000fea0003800000 */
.L_x_120:
        /* <DEDUP_REMOVED lines=10> */
.L_x_123:
[----:B------:R-:W-:Y:S05]  /*4380*/  BSYNC B1 ;  /* 0x0000000000017941 */ /* 0x000fea0003800000 */
.L_x_122:
        /* <DEDUP_REMOVED lines=10> */
.L_x_125:
[----:B------:R-:W-:Y:S05]  /*4430*/  BSYNC B1 ;  /* 0x0000000000017941 */ /* 0x000fea0003800000 */
.L_x_124:
        /* <DEDUP_REMOVED lines=9> */
.L_x_127:
[----:B------:R-:W-:Y:S05]  /*44d0*/  BSYNC B1 ;  /* 0x0000000000017941 */ /* 0x000fea0003800000 */
.L_x_126:
        /* <DEDUP_REMOVED lines=9> */
.L_x_129:
[----:B------:R-:W-:Y:S05]  /*4570*/  BSYNC B1 ;  /* 0x0000000000017941 */ /* 0x000fea0003800000 */
.L_x_128:
        /* <DEDUP_REMOVED lines=10> */
.L_x_131:
[----:B------:R-:W-:Y:S05]  /*4620*/  BSYNC B1 ;  /* 0x0000000000017941 */ /* 0x000fea0003800000 */
.L_x_130:
        /* <DEDUP_REMOVED lines=10> */
.L_x_133:
[----:B------:R-:W-:Y:S05]  /*46d0*/  BSYNC B1 ;  /* 0x0000000000017941 */ /* 0x000fea0003800000 */
.L_x_132:
        /* <DEDUP_REMOVED lines=9> */
.L_x_135:
[----:B------:R-:W-:Y:S05]  /*4770*/  BSYNC B1 ;  /* 0x0000000000017941 */ /* 0x000fea0003800000 */
.L_x_134:
        /* <DEDUP_REMOVED lines=9> */
.L_x_137:
[----:B------:R-:W-:Y:S05]  /*4810*/  BSYNC B1 ;  /* 0x0000000000017941 */ /* 0x000fea0003800000 */
.L_x_136:
        /* <DEDUP_REMOVED lines=10> */
.L_x_139:
[----:B------:R-:W-:Y:S05]  /*48c0*/  BSYNC B1 ;  /* 0x0000000000017941 */ /* 0x000fea0003800000 */
.L_x_138:
        /* <DEDUP_REMOVED lines=10> */
.L_x_141:
[----:B------:R-:W-:Y:S05]  /*4970*/  BSYNC B1 ;  /* 0x0000000000017941 */ /* 0x000fea0003800000 */
.L_x_140:
        /* <DEDUP_REMOVED lines=9> */
.L_x_143:
[----:B------:R-:W-:Y:S05]  /*4a10*/  BSYNC B1 ;  /* 0x0000000000017941 */ /* 0x000fea0003800000 */
.L_x_142:
        /* <DEDUP_REMOVED lines=9> */
.L_x_145:
[----:B------:R-:W-:Y:S05]  /*4ab0*/  BSYNC B1 ;  /* 0x0000000000017941 */ /* 0x000fea0003800000 */
.L_x_144:
        /* <DEDUP_REMOVED lines=10> */
.L_x_147:
[----:B------:R-:W-:Y:S05]  /*4b60*/  BSYNC B1 ;  /* 0x0000000000017941 */ /* 0x000fea0003800000 */
.L_x_146:
        /* <DEDUP_REMOVED lines=10> */
.L_x_149:
[----:B------:R-:W-:Y:S05]  /*4c10*/  BSYNC B1 ;  /* 0x0000000000017941 */ /* 0x000fea0003800000 */
.L_x_148:
        /* <DEDUP_REMOVED lines=9> */
.L_x_151:
[----:B------:R-:W-:Y:S05]  /*4cb0*/  BSYNC B1 ;  /* 0x0000000000017941 */ /* 0x000fea0003800000 */
.L_x_150:
        /* <DEDUP_REMOVED lines=9> */
.L_x_153:
[----:B------:R-:W-:Y:S05]  /*4d50*/  BSYNC B1 ;  /* 0x0000000000017941 */ /* 0x000fea0003800000 */
.L_x_152:
        /* <DEDUP_REMOVED lines=10> */
.L_x_155:
[----:B------:R-:W-:Y:S05]  /*4e00*/  BSYNC B1 ;  /* 0x0000000000017941 */ /* 0x000fea0003800000 */
.L_x_154:
        /* <DEDUP_REMOVED lines=10> */
.L_x_157:
[----:B------:R-:W-:Y:S05]  /*4eb0*/  BSYNC B1 ;  /* 0x0000000000017941 */ /* 0x000fea0003800000 */
.L_x_156:
        /* <DEDUP_REMOVED lines=9> */
.L_x_159:
[----:B------:R-:W-:Y:S05]  /*4f50*/  BSYNC B1 ;  /* 0x0000000000017941 */ /* 0x000fea0003800000 */
.L_x_158:
        /* <DEDUP_REMOVED lines=9> */
.L_x_161:
[----:B------:R-:W-:Y:S05]  /*4ff0*/  BSYNC B1 ;  /* 0x0000000000017941 */ /* 0x000fea0003800000 */
.L_x_160:
        /* <DEDUP_REMOVED lines=10> */
.L_x_163:
[----:B------:R-:W-:Y:S05]  /*50a0*/  BSYNC B1 ;  /* 0x0000000000017941 */ /* 0x000fea0003800000 */
.L_x_162:
        /* <DEDUP_REMOVED lines=10> */
.L_x_165:
[----:B------:R-:W-:Y:S05]  /*5150*/  BSYNC B1 ;  /* 0x0000000000017941 */ /* 0x000fea0003800000 */
.L_x_164:
        /* <DEDUP_REMOVED lines=9> */
.L_x_167:
[----:B------:R-:W-:Y:S05]  /*51f0*/  BSYNC B1 ;  /* 0x0000000000017941 */ /* 0x000fea0003800000 */
.L_x_166:
        /* <DEDUP_REMOVED lines=9> */
.L_x_169:
[----:B------:R-:W-:Y:S05]  /*5290*/  BSYNC B1 ;  /* 0x0000000000017941 */ /* 0x000fea0003800000 */
.L_x_168:
        /* <DEDUP_REMOVED lines=10> */
.L_x_171:
[----:B------:R-:W-:Y:S05]  /*5340*/  BSYNC B1 ;  /* 0x0000000000017941 */ /* 0x000fea0003800000 */
.L_x_170:
        /* <DEDUP_REMOVED lines=10> */
.L_x_173:
[----:B------:R-:W-:Y:S05]  /*53f0*/  BSYNC B1 ;  /* 0x0000000000017941 */ /* 0x000fea0003800000 */
.L_x_172:
        /* <DEDUP_REMOVED lines=9> */
.L_x_175:
[----:B------:R-:W-:Y:S05]  /*5490*/  BSYNC B1 ;  /* 0x0000000000017941 */ /* 0x000fea0003800000 */
.L_x_174:
        /* <DEDUP_REMOVED lines=9> */
.L_x_177:
[----:B------:R-:W-:Y:S05]  /*5530*/  BSYNC B1 ;  /* 0x0000000000017941 */ /* 0x000fea0003800000 */
.L_x_176:
        /* <DEDUP_REMOVED lines=10> */
.L_x_179:
[----:B------:R-:W-:Y:S05]  /*55e0*/  BSYNC B1 ;  /* 0x0000000000017941 */ /* 0x000fea0003800000 */
.L_x_178:
        /* <DEDUP_REMOVED lines=10> */
.L_x_181:
[----:B------:R-:W-:Y:S05]  /*5690*/  BSYNC B1 ;  /* 0x0000000000017941 */ /* 0x000fea0003800000 */
.L_x_180:
        /* <DEDUP_REMOVED lines=9> */
.L_x_183:
[----:B------:R-:W-:Y:S05]  /*5730*/  BSYNC B1 ;  /* 0x0000000000017941 */ /* 0x000fea0003800000 */
.L_x_182:
        /* <DEDUP_REMOVED lines=9> */
.L_x_185:
[----:B------:R-:W-:Y:S05]  /*57d0*/  BSYNC B1 ;  /* 0x0000000000017941 */ /* 0x000fea0003800000 */
.L_x_184:
        /* <DEDUP_REMOVED lines=10> */
.L_x_187:
[----:B------:R-:W-:Y:S05]  /*5880*/  BSYNC B1 ;  /* 0x0000000000017941 */ /* 0x000fea0003800000 */
.L_x_186:
        /* <DEDUP_REMOVED lines=10> */
.L_x_189:
[----:B------:R-:W-:Y:S05]  /*5930*/  BSYNC B1 ;  /* 0x0000000000017941 */ /* 0x000fea0003800000 */
.L_x_188:
        /* <DEDUP_REMOVED lines=9> */
.L_x_191:
[----:B------:R-:W-:Y:S05]  /*59d0*/  BSYNC B1 ;  /* 0x0000000000017941 */ /* 0x000fea0003800000 */
.L_x_190:
        /* <DEDUP_REMOVED lines=9> */
.L_x_193:
[----:B------:R-:W-:Y:S05]  /*5a70*/  BSYNC B1 ;  /* 0x0000000000017941 */ /* 0x000fea0003800000 */
.L_x_192:
        /* <DEDUP_REMOVED lines=10> */
.L_x_195:
[----:B------:R-:W-:Y:S05]  /*5b20*/  BSYNC B1 ;  /* 0x0000000000017941 */ /* 0x000fea0003800000 */
.L_x_194:
        /* <DEDUP_REMOVED lines=10> */
.L_x_197:
[----:B------:R-:W-:Y:S05]  /*5bd0*/  BSYNC B1 ;  /* 0x0000000000017941 */ /* 0x000fea0003800000 */
.L_x_196:
        /* <DEDUP_REMOVED lines=9> */
.L_x_199:
[----:B------:R-:W-:Y:S05]  /*5c70*/  BSYNC B1 ;  /* 0x0000000000017941 */ /* 0x000fea0003800000 */
.L_x_198:
        /* <DEDUP_REMOVED lines=9> */
.L_x_201:
[----:B------:R-:W-:Y:S05]  /*5d10*/  BSYNC B1 ;  /* 0x0000000000017941 */ /* 0x000fea0003800000 */
.L_x_200:
        /* <DEDUP_REMOVED lines=10> */
.L_x_203:
[----:B------:R-:W-:Y:S05]  /*5dc0*/  BSYNC B1 ;  /* 0x0000000000017941 */ /* 0x000fea0003800000 */
.L_x_202:
        /* <DEDUP_REMOVED lines=10> */
.L_x_205:
[----:B------:R-:W-:Y:S05]  /*5e70*/  BSYNC B1 ;  /* 0x0000000000017941 */ /* 0x000fea0003800000 */
.L_x_204:
        /* <DEDUP_REMOVED lines=9> */
.L_x_207:
[----:B------:R-:W-:Y:S05]  /*5f10*/  BSYNC B1 ;  /* 0x0000000000017941 */ /* 0x000fea0003800000 */
.L_x_206:
        /* <DEDUP_REMOVED lines=9> */
.L_x_209:
[----:B------:R-:W-:Y:S05]  /*5fb0*/  BSYNC B1 ;  /* 0x0000000000017941 */ /* 0x000fea0003800000 */
.L_x_208:
        /* <DEDUP_REMOVED lines=10> */
.L_x_211:
[----:B------:R-:W-:Y:S05]  /*6060*/  BSYNC B1 ;  /* 0x0000000000017941 */ /* 0x000fea0003800000 */
.L_x_210:
        /* <DEDUP_REMOVED lines=10> */
.L_x_213:
[----:B------:R-:W-:Y:S05]  /*6110*/  BSYNC B1 ;  /* 0x0000000000017941 */ /* 0x000fea0003800000 */
.L_x_212:
        /* <DEDUP_REMOVED lines=9> */
.L_x_215:
[----:B------:R-:W-:Y:S05]  /*61b0*/  BSYNC B1 ;  /* 0x0000000000017941 */ /* 0x000fea0003800000 */
.L_x_214:
        /* <DEDUP_REMOVED lines=9> */
.L_x_217:
[----:B------:R-:W-:Y:S05]  /*6250*/  BSYNC B1 ;  /* 0x0000000000017941 */ /* 0x000fea0003800000 */
.L_x_216:
        /* <DEDUP_REMOVED lines=10> */
.L_x_219:
[----:B------:R-:W-:Y:S05]  /*6300*/  BSYNC B1 ;  /* 0x0000000000017941 */ /* 0x000fea0003800000 */
.L_x_218:
        /* <DEDUP_REMOVED lines=10> */
.L_x_221:
[----:B------:R-:W-:Y:S05]  /*63b0*/  BSYNC B1 ;  /* 0x0000000000017941 */ /* 0x000fea0003800000 */
.L_x_220:
        /* <DEDUP_REMOVED lines=9> */
.L_x_223:
[----:B------:R-:W-:Y:S05]  /*6450*/  BSYNC B1 ;  /* 0x0000000000017941 */ /* 0x000fea0003800000 */
.L_x_222:
        /* <DEDUP_REMOVED lines=9> */
.L_x_225:
[----:B------:R-:W-:Y:S05]  /*64f0*/  BSYNC B1 ;  /* 0x0000000000017941 */ /* 0x000fea0003800000 */
.L_x_224:
        /* <DEDUP_REMOVED lines=10> */
.L_x_227:
[----:B------:R-:W-:Y:S05]  /*65a0*/  BSYNC B1 ;  /* 0x0000000000017941 */ /* 0x000fea0003800000 */
.L_x_226:
        /* <DEDUP_REMOVED lines=10> */
.L_x_229:
[----:B------:R-:W-:Y:S05]  /*6650*/  BSYNC B1 ;  /* 0x0000000000017941 */ /* 0x000fea0003800000 */
.L_x_228:
        /* <DEDUP_REMOVED lines=9> */
.L_x_231:
[----:B------:R-:W-:Y:S05]  /*66f0*/  BSYNC B1 ;  /* 0x0000000000017941 */ /* 0x000fea0003800000 */
.L_x_230:
        /* <DEDUP_REMOVED lines=9> */
.L_x_233:
[----:B------:R-:W-:Y:S05]  /*6790*/  BSYNC B1 ;  /* 0x0000000000017941 */ /* 0x000fea0003800000 */
.L_x_232:
        /* <DEDUP_REMOVED lines=10> */
.L_x_235:
[----:B------:R-:W-:Y:S05]  /*6840*/  BSYNC B1 ;  /* 0x0000000000017941 */ /* 0x000fea0003800000 */
.L_x_234:
        /* <DEDUP_REMOVED lines=10> */
.L_x_237:
[----:B------:R-:W-:Y:S05]  /*68f0*/  BSYNC B1 ;  /* 0x0000000000017941 */ /* 0x000fea0003800000 */
.L_x_236:
        /* <DEDUP_REMOVED lines=9> */
.L_x_239:
[----:B------:R-:W-:Y:S05]  /*6990*/  BSYNC B1 ;  /* 0x0000000000017941 */ /* 0x000fea0003800000 */
.L_x_238:
        /* <DEDUP_REMOVED lines=9> */
.L_x_241:
[----:B------:R-:W-:Y:S05]  /*6a30*/  BSYNC B1 ;  /* 0x0000000000017941 */ /* 0x000fea0003800000 */
.L_x_240:
        /* <DEDUP_REMOVED lines=10> */
.L_x_243:
[----:B------:R-:W-:Y:S05]  /*6ae0*/  BSYNC B1 ;  /* 0x0000000000017941 */ /* 0x000fea0003800000 */
.L_x_242:
        /* <DEDUP_REMOVED lines=10> */
.L_x_245:
[----:B------:R-:W-:Y:S05]  /*6b90*/  BSYNC B1 ;  /* 0x0000000000017941 */ /* 0x000fea0003800000 */
.L_x_244:
        /* <DEDUP_REMOVED lines=9> */
.L_x_247:
[----:B------:R-:W-:Y:S05]  /*6c30*/  BSYNC B1 ;  /* 0x0000000000017941 */ /* 0x000fea0003800000 */
.L_x_246:
        /* <DEDUP_REMOVED lines=9> */
.L_x_249:
[----:B------:R-:W-:Y:S05]  /*6cd0*/  BSYNC B1 ;  /* 0x0000000000017941 */ /* 0x000fea0003800000 */
.L_x_248:
        /* <DEDUP_REMOVED lines=10> */
.L_x_251:
[----:B------:R-:W-:Y:S05]  /*6d80*/  BSYNC B1 ;  /* 0x0000000000017941 */ /* 0x000fea0003800000 */
.L_x_250:
        /* <DEDUP_REMOVED lines=10> */
.L_x_253:
[----:B------:R-:W-:Y:S05]  /*6e30*/  BSYNC B1 ;  /* 0x0000000000017941 */ /* 0x000fea0003800000 */
.L_x_252:
        /* <DEDUP_REMOVED lines=9> */
.L_x_255:
[----:B------:R-:W-:Y:S05]  /*6ed0*/  BSYNC B1 ;  /* 0x0000000000017941 */ /* 0x000fea0003800000 */
.L_x_254:
        /* <DEDUP_REMOVED lines=9> */
.L_x_257:
[----:B------:R-:W-:Y:S05]  /*6f70*/  BSYNC B1 ;  /* 0x0000000000017941 */ /* 0x000fea0003800000 */
.L_x_256:
        /* <DEDUP_REMOVED lines=10> */
.L_x_259:
[----:B------:R-:W-:Y:S05]  /*7020*/  BSYNC B1 ;  /* 0x0000000000017941 */ /* 0x000fea0003800000 */
.L_x_258:
        /* <DEDUP_REMOVED lines=10> */
.L_x_261:
[----:B------:R-:W-:Y:S05]  /*70d0*/  BSYNC B1 ;  /* 0x0000000000017941 */ /* 0x000fea0003800000 */
.L_x_260:
        /* <DEDUP_REMOVED lines=9> */
.L_x_263:
[----:B------:R-:W-:Y:S05]  /*7170*/  BSYNC B1 ;  /* 0x0000000000017941 */ /* 0x000fea0003800000 */
.L_x_262:
        /* <DEDUP_REMOVED lines=9> */
.L_x_265:
[----:B------:R-:W-:Y:S05]  /*7210*/  BSYNC B1 ;  /* 0x0000000000017941 */ /* 0x000fea0003800000 */
.L_x_264:
        /* <DEDUP_REMOVED lines=10> */
.L_x_267:
[----:B------:R-:W-:Y:S05]  /*72c0*/  BSYNC B1 ;  /* 0x0000000000017941 */ /* 0x000fea0003800000 */
.L_x_266:
        /* <DEDUP_REMOVED lines=10> */
.L_x_269:
[----:B------:R-:W-:Y:S05]  /*7370*/  BSYNC B1 ;  /* 0x0000000000017941 */ /* 0x000fea0003800000 */
.L_x_268:
        /* <DEDUP_REMOVED lines=9> */
.L_x_271:
[----:B------:R-:W-:Y:S05]  /*7410*/  BSYNC B1 ;  /* 0x0000000000017941 */ /* 0x000fea0003800000 */
.L_x_270:
        /* <DEDUP_REMOVED lines=9> */
.L_x_273:
[----:B------:R-:W-:Y:S05]  /*74b0*/  BSYNC B1 ;  /* 0x0000000000017941 */ /* 0x000fea0003800000 */
.L_x_272:
        /* <DEDUP_REMOVED lines=10> */
.L_x_275:
[----:B------:R-:W-:Y:S05]  /*7560*/  BSYNC B1 ;  /* 0x0000000000017941 */ /* 0x000fea0003800000 */
.L_x_274:
        /* <DEDUP_REMOVED lines=10> */
.L_x_277:
[----:B------:R-:W-:Y:S05]  /*7610*/  BSYNC B1 ;  /* 0x0000000000017941 */ /* 0x000fea0003800000 */
.L_x_276:
        /* <DEDUP_REMOVED lines=9> */
.L_x_279:
[----:B------:R-:W-:Y:S05]  /*76b0*/  BSYNC B1 ;  /* 0x0000000000017941 */ /* 0x000fea0003800000 */
.L_x_278:
        /* <DEDUP_REMOVED lines=9> */
.L_x_281:
[----:B------:R-:W-:Y:S05]  /*7750*/  BSYNC B1 ;  /* 0x0000000000017941 */ /* 0x000fea0003800000 */
.L_x_280:
        /* <DEDUP_REMOVED lines=10> */
.L_x_283:
[----:B------:R-:W-:Y:S05]  /*7800*/  BSYNC B1 ;  /* 0x0000000000017941 */ /* 0x000fea0003800000 */
.L_x_282:
        /* <DEDUP_REMOVED lines=10> */
.L_x_285:
[----:B------:R-:W-:Y:S05]  /*78b0*/  BSYNC B1 ;  /* 0x0000000000017941 */ /* 0x000fea0003800000 */
.L_x_284:
        /* <DEDUP_REMOVED lines=9> */
.L_x_287:
[----:B------:R-:W-:Y:S05]  /*7950*/  BSYNC B1 ;  /* 0x0000000000017941 */ /* 0x000fea0003800000 */
.L_x_286:
[----:B0----5:R-:W-:Y:S01]  /*7960*/  IMAD.U32 R0, R19, 0x10000, RZ ;  /* 0x0001000013007824 */ /* 0x021fe200078e00ff */
[----:B------:R-:W-:Y:S01]  /*7970*/  ISETP.GT.AND P0, PT, R3, 0x8, P0 ;  /* 0x000000080300780c */ /* 0x000fe20000704270 */
[----:B------:R-:W-:Y:S01]  /*7980*/  @P1 IMAD.MOV.U32 R4, RZ, RZ, R10 ;  /* 0x000000ffff041224 */ /* 0x000fe200078e000a */
[----:B------:R-:W-:Y:S01]  /*7990*/  BSSY B1, `(.L_x_288) ;  /* 0x0000009000017945 */ /* 0x000fe20003800000 */
[----:B------:R-:W-:-:S04]  /*79a0*/  FMUL R5, R0, R155 ;  /* 0x0000009b00057220 */ /* 0x000fc80000400000 */
[----:B------:R-:W-:-:S05]  /*79b0*/  FFMA R5, R150, R154, R5 ;  /* 0x0000009a96057223 */ /* 0x000fca0000000005 */
[----:B------:R-:W-:-:S04]  /*79c0*/  F2FP.BF16.F32.PACK_AB R5, RZ, R5 ;  /* 0x00000005ff05723e */ /* 0x000fc800000010ff */
[----:B------:R-:W-:Y:S01]  /*79d0*/  PRMT R2, R5, 0x7610, R2 ;  /* 0x0000761005027816 */ /* 0x000fe20000000002 */
[----:B------:R-:W-:-:S05]  /*79e0*/  @P1 IMAD.MOV.U32 R5, RZ, RZ, R11 ;  /* 0x000000ffff051224 */ /* 0x000fca00078e000b */
[----:B------:R0:W-:Y:S01]  /*79f0*/  @P1 STG.E.U16 desc[UR36][R4.64+0x1f0], R2 ;  /* 0x0001f00204001986 */ /* 0x0001e2000c101524 */
[----:B------:R-:W-:Y:S05]  /*7a00*/  @!P0 BRA `(.L_x_289) ;  /* 0x0000000000048947 */ /* 0x000fea0003800000 */
[----:B------:R0:W5:Y:S02]  /*7a10*/  LDG.E.LTC128B.U16 R19, desc[UR36][R8.64+0x1f2] ;  /* 0x0001f22408137981 */ /* 0x000164000c1e1520 */
.L_x_289:
[----:B------:R-:W-:Y:S05]  /*7a20*/  BSYNC B1 ;  /* 0x0000000000017941 */ /* 0x000fea0003800000 */
.L_x_288:
[----:B------:R-:W-:Y:S05]  /*7a30*/  @!P0 BRA `(.L_x_290) ;  /* 0x0000002400488947 */ /* 0x000fea0003800000 */
[----:B-----5:R-:W-:-:S04]  /*7a40*/  IMAD.U32 R0, R19, 0x10000, RZ ;  /* 0x0001000013007824 */ /* 0x020fc800078e00ff */
[----:B------:R-:W-:-:S04]  /*7a50*/  FMUL R0, R0, R155 ;  /* 0x0000009b00007220 */ /* 0x000fc80000400000 */
[----:B------:R-:W-:-:S05]  /*7a60*/  FFMA R0, R151, R154, R0 ;  /* 0x0000009a97007223 */ /* 0x000fca0000000000 */
[----:B------:R-:W-:-:S05]  /*7a70*/  F2FP.BF16.F32.PACK_AB R0, RZ, R0 ;  /* 0x00000000ff00723e */ /* 0x000fca00000010ff */
[----:B------:R0:W-:Y:S01]  /*7a80*/  STG.E.U16 desc[UR36][R10.64+0x1f2], R0 ;  /* 0x0001f2000a007986 */ /* 0x0001e2000c101524 */
[----:B------:R-:W-:Y:S05]  /*7a90*/  BRA `(.L_x_290) ;  /* 0x0000002400307947 */ /* 0x000fea0003800000 */
.L_x_37:
[----:B------:R-:W-:Y:S01]  /*7aa0*/  ISETP.GT.AND P0, PT, R0, 0x1, PT ;  /* 0x000000010000780c */ /* 0x000fe20003f04270 */
[----:B------:R-:W-:Y:S01]  /*7ab0*/  ULDC.64 UR4, c[0x0][0x5c0] ;  /* 0x0001700000047ab9 */ /* 0x000fe20000000a00 */
[-C--:B------:R-:W-:Y:S01]  /*7ac0*/  FMUL R24, R24, R154.reuse ;  /* 0x0000009a18187220 */ /* 0x080fe20000400000 */
[-C--:B------:R-:W-:Y:S01]  /*7ad0*/  FMUL R25, R25, R154.reuse ;  /* 0x0000009a19197220 */ /* 0x080fe20000400000 */
[----:B------:R-:W-:Y:S01]  /*7ae0*/  ISETP.GT.AND P3, PT, R3, RZ, P0 ;  /* 0x000000ff0300720c */ /* 0x000fe20000764270 */
[-C--:B------:R-:W-:Y:S01]  /*7af0*/  FMUL R26, R26, R154.reuse ;  /* 0x0000009a1a1a7220 */ /* 0x080fe20000400000 */
[----:B------:R-:W-:Y:S01]  /*7b00*/  LEA R4, P4, R6, UR4, 0x1 ;  /* 0x0000000406047c11 */ /* 0x000fe2000f8808ff */
[----:B------:R-:W-:Y:S01]  /*7b10*/  FMUL R27, R27, R154 ;  /* 0x0000009a1b1b7220 */ /* 0x000fe20000400000 */
[----:B------:R-:W-:Y:S01]  /*7b20*/  F2FP.BF16.F32.PACK_AB R24, RZ, R24 ;  /* 0x00000018ff18723e */ /* 0x000fe200000010ff */
[-C--:B------:R-:W-:Y:S01]  /*7b30*/  FMUL R28, R28, R154.reuse ;  /* 0x0000009a1c1c7220 */ /* 0x080fe20000400000 */
[----:B------:R-:W-:Y:S01]  /*7b40*/  LEA.HI.X R5, R6, UR5, R179, 0x1, P4 ;  /* 0x0000000506057c11 */ /* 0x000fe2000a0f0cb3 */
[-C--:B------:R-:W-:Y:S01]  /*7b50*/  FMUL R29, R29, R154.reuse ;  /* 0x0000009a1d1d7220 */ /* 0x080fe20000400000 */
[----:B------:R-:W-:Y:S01]  /*7b60*/  F2FP.BF16.F32.PACK_AB R25, RZ, R25 ;  /* 0x00000019ff19723e */ /* 0x000fe200000010ff */
[-C--:B------:R-:W-:Y:S01]  /*7b70*/  FMUL R30, R30, R154.reuse ;  /* 0x0000009a1e1e7220 */ /* 0x080fe20000400000 */
[----:B------:R-:W-:Y:S01]  /*7b80*/  SHF.L.U64.HI R11, R10, 0x4, R11 ;  /* 0x000000040a0b7819 */ /* 0x000fe2000001020b */
[----:B------:R-:W-:Y:S01]  /*7b90*/  @P1 STG.E.U16 desc[UR36][R4.64], R24 ;  /* 0x0000001804001986 */ /* 0x000fe2000c101524 */
[----:B------:R-:W-:Y:S01]  /*7ba0*/  ISETP.GT.AND P1, PT, R0, 0x8, PT ;  /* 0x000000080000780c */ /* 0x000fe20003f24270 */
[----:B------:R-:W-:Y:S01]  /*7bb0*/  FMUL R31, R31, R154 ;  /* 0x0000009a1f1f7220 */ /* 0x000fe20000400000 */
[C---:B------:R-:W-:Y:S01]  /*7bc0*/  ISETP.GT.AND P4, PT, R3.reuse, 0x8, P0 ;  /* 0x000000080300780c */ /* 0x040fe20000784270 */
[----:B------:R-:W-:Y:S01]  /*7bd0*/  @P3 STG.E.U16 desc[UR36][R4.64+0x2], R25 ;  /* 0x0000021904003986 */ /* 0x000fe2000c101524 */
[----:B------:R-:W-:Y:S01]  /*7be0*/  LEA R6, P3, R10, R4, 0x4 ;  /* 0x000000040a067211 */ /* 0x000fe200078620ff */
[-C--:B------:R-:W-:Y:S01]  /*7bf0*/  FMUL R32, R32, R154.reuse ;  /* 0x0000009a20207220 */ /* 0x080fe20000400000 */
[----:B------:R-:W-:Y:S01]  /*7c00*/  ISETP.GT.AND P2, PT, R3, 0x8, P2 ;  /* 0x000000080300780c */ /* 0x000fe20001744270 */
[-C--:B------:R-:W-:Y:S01]  /*7c10*/  FMUL R33, R33, R154.reuse ;  /* 0x0000009a21217220 */ /* 0x080fe20000400000 */
[----:B------:R-:W-:Y:S01]  /*7c20*/  ISETP.GT.AND P0, PT, R0, 0x9, PT ;  /* 0x000000090000780c */ /* 0x000fe20003f04270 */
[----:B------:R-:W-:Y:S01]  /*7c30*/  IMAD.X R7, R11, 0x1, R5, P3 ;  /* 0x000000010b077824 */ /* 0x000fe200018e0605 */
[C---:B------:R-:W-:Y:S01]  /*7c40*/  ISETP.GT.AND P5, PT, R3.reuse, RZ, P1 ;  /* 0x000000ff0300720c */ /* 0x040fe20000fa4270 */
[-C--:B------:R-:W-:Y:S01]  /*7c50*/  FMUL R34, R34, R154.reuse ;  /* 0x0000009a22227220 */ /* 0x080fe20000400000 */
[----:B------:R-:W-:Y:S01]  /*7c60*/  ISETP.GT.AND P3, PT, R3, RZ, P0 ;  /* 0x000000ff0300720c */ /* 0x000fe20000764270 */
[----:B------:R-:W-:Y:S01]  /*7c70*/  FMUL R35, R35, R154 ;  /* 0x0000009a23237220 */ /* 0x000fe20000400000 */
[----:B------:R-:W-:Y:S01]  /*7c80*/  F2FP.BF16.F32.PACK_AB R26, RZ, R26 ;  /* 0x0000001aff1a723e */ /* 0x000fe200000010ff */
[-C--:B------:R-:W-:Y:S01]  /*7c90*/  FMUL R36, R36, R154.reuse ;  /* 0x0000009a24247220 */ /* 0x080fe20000400000 */
[----:B------:R-:W-:Y:S01]  /*7ca0*/  F2FP.BF16.F32.PACK_AB R27, RZ, R27 ;  /* 0x0000001bff1b723e */ /* 0x000fe200000010ff */
[----:B------:R-:W-:Y:S01]  /*7cb0*/  FMUL R37, R37, R154 ;  /* 0x0000009a25257220 */ /* 0x000fe20000400000 */
[----:B------:R-:W-:Y:S01]  /*7cc0*/  F2FP.BF16.F32.PACK_AB R28, RZ, R28 ;  /* 0x0000001cff1c723e */ /* 0x000fe200000010ff */
[----:B------:R-:W-:Y:S01]  /*7cd0*/  @P2 STG.E.U16 desc[UR36][R6.64], R26 ;  /* 0x0000001a06002986 */ /* 0x000fe2000c101524 */
[----:B------:R-:W-:Y:S01]  /*7ce0*/  F2FP.BF16.F32.PACK_AB R29, RZ, R29 ;  /* 0x0000001dff1d723e */ /* 0x000fe200000010ff */
[-C--:B------:R-:W-:Y:S01]  /*7cf0*/  FMUL R38, R38, R154.reuse ;  /* 0x0000009a26267220 */ /* 0x080fe20000400000 */
[----:B------:R-:W-:Y:S01]  /*7d00*/  ISETP.GT.AND P2, PT, R3, 0x8, P1 ;  /* 0x000000080300780c */ /* 0x000fe20000f44270 */
[----:B------:R-:W-:Y:S01]  /*7d10*/  @P4 STG.E.U16 desc[UR36][R6.64+0x2], R27 ;  /* 0x0000021b06004986 */ /* 0x000fe2000c101524 */
[----:B------:R-:W-:Y:S01]  /*7d20*/  ISETP.GT.AND P1, PT, R0, 0x10, PT ;  /* 0x000000100000780c */ /* 0x000fe20003f24270 */
[----:B------:R-:W-:Y:S01]  /*7d30*/  FMUL R39, R39, R154 ;  /* 0x0000009a27277220 */ /* 0x000fe20000400000 */
[----:B------:R-:W-:Y:S01]  /*7d40*/  F2FP.BF16.F32.PACK_AB R30, RZ, R30 ;  /* 0x0000001eff1e723e */ /* 0x000fe200000010ff */
[----:B------:R-:W-:Y:S01]  /*7d50*/  @P5 STG.E.U16 desc[UR36][R4.64+0x10], R28 ;  /* 0x0000101c04005986 */ /* 0x000fe2000c101524 */
[C---:B------:R-:W-:Y:S01]  /*7d60*/  ISETP.GT.AND P4, PT, R3.reuse, RZ, P1 ;  /* 0x000000ff0300720c */ /* 0x040fe20000f84270 */
[-C--:B------:R-:W-:Y:S01]  /*7d70*/  FMUL R40, R40, R154.reuse ;  /* 0x0000009a28287220 */ /* 0x080fe20000400000 */
[----:B------:R-:W-:Y:S01]  /*7d80*/  F2FP.BF16.F32.PACK_AB R31, RZ, R31 ;  /* 0x0000001fff1f723e */ /* 0x000fe200000010ff */
[----:B------:R-:W-:Y:S01]  /*7d90*/  @P3 STG.E.U16 desc[UR36][R4.64+0x12], R29 ;  /* 0x0000121d04003986 */ /* 0x000fe2000c101524 */
[----:B------:R-:W-:Y:S01]  /*7da0*/  ISETP.GT.AND P3, PT, R3, 0x8, P0 ;  /* 0x000000080300780c */ /* 0x000fe20000764270 */
[----:B------:R-:W-:Y:S01]  /*7db0*/  FMUL R41, R41, R154 ;  /* 0x0000009a29297220 */ /* 0x000fe20000400000 */
[----:B------:R-:W-:Y:S01]  /*7dc0*/  ISETP.GT.AND P0, PT, R0, 0x11, PT ;  /* 0x000000110000780c */ /* 0x000fe20003f04270 */
[----:B------:R-:W-:Y:S01]  /*7dd0*/  @P2 STG.E.U16 desc[UR36][R6.64+0x10], R30 ;  /* 0x0000101e06002986 */ /* 0x000fe2000c101524 */
[----:B------:R-:W-:Y:S01]  /*7de0*/  F2FP.BF16.F32.PACK_AB R32, RZ, R32 ;  /* 0x00000020ff20723e */ /* 0x000fe200000010ff */
[-C--:B------:R-:W-:Y:S01]  /*7df0*/  FMUL R42, R42, R154.reuse ;  /* 0x0000009a2a2a7220 */ /* 0x080fe20000400000 */
[----:B------:R-:W-:Y:S01]  /*7e00*/  ISETP.GT.AND P5, PT, R3, RZ, P0 ;  /* 0x000000ff0300720c */ /* 0x000fe200007a4270 */
[-C--:B------:R-:W-:Y:S01]  /*7e10*/  FMUL R43, R43, R154.reuse ;  /* 0x0000009a2b2b7220 */ /* 0x080fe20000400000 */
[----:B------:R-:W-:Y:S01]  /*7e20*/  ISETP.GT.AND P2, PT, R3, 0x8, P1 ;  /* 0x000000080300780c */ /* 0x000fe20000f44270 */
[-C--:B------:R-:W-:Y:S01]  /*7e30*/  FMUL R44, R44, R154.reuse ;  /* 0x0000009a2c2c7220 */ /* 0x080fe20000400000 */
[----:B------:R-:W-:Y:S01]  /*7e40*/  ISETP.GT.AND P1, PT, R0, 0x18, PT ;  /* 0x000000180000780c */ /* 0x000fe20003f24270 */
[-C--:B------:R-:W-:Y:S01]  /*7e50*/  FMUL R45, R45, R154.reuse ;  /* 0x0000009a2d2d7220 */ /* 0x080fe20000400000 */
[----:B------:R-:W-:Y:S01]  /*7e60*/  F2FP.BF16.F32.PACK_AB R33, RZ, R33 ;  /* 0x00000021ff21723e */ /* 0x000fe200000010ff */
[----:B------:R-:W-:Y:S01]  /*7e70*/  @P3 STG.E.U16 desc[UR36][R6.64+0x12], R31 ;  /* 0x0000121f06003986 */ /* 0x000fe2000c101524 */
[C---:B------:R-:W-:Y:S01]  /*7e80*/  ISETP.GT.AND P3, PT, R3.reuse, 0x8, P0 ;  /* 0x000000080300780c */ /* 0x040fe20000764270 */
[-C--:B------:R-:W-:Y:S01]  /*7e90*/  FMUL R46, R46, R154.reuse ;  /* 0x0000009a2e2e7220 */ /* 0x080fe20000400000 */
[----:B------:R-:W-:Y:S01]  /*7ea0*/  ISETP.GT.AND P0, PT, R0, 0x19, PT ;  /* 0x000000190000780c */ /* 0x000fe20003f04270 */
[----:B------:R-:W-:Y:S01]  /*7eb0*/  @P4 STG.E.U16 desc[UR36][R4.64+0x20], R32 ;  /* 0x0000202004004986 */ /* 0x000fe2000c101524 */
[----:B------:R-:W-:Y:S01]  /*7ec0*/  ISETP.GT.AND P4, PT, R3, RZ, P1 ;  /* 0x000000ff0300720c */ /* 0x000fe20000f84270 */
[----:B------:R-:W-:Y:S01]  /*7ed0*/  FMUL R47, R47, R154 ;  /* 0x0000009a2f2f7220 */ /* 0x000fe20000400000 */
[----:B------:R-:W-:Y:S01]  /*7ee0*/  F2FP.BF16.F32.PACK_AB R34, RZ, R34 ;  /* 0x00000022ff22723e */ /* 0x000fe200000010ff */
[----:B------:R-:W-:Y:S01]  /*7ef0*/  @P5 STG.E.U16 desc[UR36][R4.64+0x22], R33 ;  /* 0x0000222104005986 */ /* 0x000fe2000c101524 */
[----:B------:R-:W-:Y:S01]  /*7f00*/  ISETP.GT.AND P5, PT, R3, RZ, P0 ;  /* 0x000000ff0300720c */ /* 0x000fe200007a4270 */
[----:B------:R-:W-:Y:S01]  /*7f10*/  FMUL R48, R48, R154 ;  /* 0x0000009a30307220 */ /* 0x000fe20000400000 */
[----:B------:R-:W-:Y:S01]  /*7f20*/  F2FP.BF16.F32.PACK_AB R35, RZ, R35 ;  /* 0x00000023ff23723e */ /* 0x000fe200000010ff */
[----:B------:R-:W-:Y:S01]  /*7f30*/  @P2 STG.E.U16 desc[UR36][R6.64+0x20], R34 ;  /* 0x0000202206002986 */ /* 0x000fe2000c101524 */
[----:B------:R-:W-:Y:S01]  /*7f40*/  F2FP.BF16.F32.PACK_AB R36, RZ, R36 ;  /* 0x00000024ff24723e */ /* 0x000fe200000010ff */
[-C--:B------:R-:W-:Y:S01]  /*7f50*/  FMUL R49, R49, R154.reuse ;  /* 0x0000009a31317220 */ /* 0x080fe20000400000 */
[C---:B------:R-:W-:Y:S01]  /*7f60*/  ISETP.GT.AND P2, PT, R3.reuse, 0x8, P1 ;  /* 0x000000080300780c */ /* 0x040fe20000f44270 */
[----:B------:R-:W-:Y:S01]  /*7f70*/  @P3 STG.E.U16 desc[UR36][R6.64+0x22], R35 ;  /* 0x0000222306003986 */ /* 0x000fe2000c101524 */
[----:B------:R-:W-:Y:S01]  /*7f80*/  ISETP.GT.AND P1, PT, R0, 0x20, PT ;  /* 0x000000200000780c */ /* 0x000fe20003f24270 */
[-C--:B------:R-:W-:Y:S01]  /*7f90*/  FMUL R50, R50, R154.reuse ;  /* 0x0000009a32327220 */ /* 0x080fe20000400000 */
[----:B------:R-:W-:Y:S01]  /*7fa0*/  F2FP.BF16.F32.PACK_AB R37, RZ, R37 ;  /* 0x00000025ff25723e */ /* 0x000fe200000010ff */
[----:B------:R-:W-:Y:S01]  /*7fb0*/  @P4 STG.E.U16 desc[UR36][R4.64+0x30], R36 ;  /* 0x0000302404004986 */ /* 0x000fe2000c101524 */
[----:B------:R-:W-:Y:S01]  /*7fc0*/  ISETP.GT.AND P3, PT, R3, 0x8, P0 ;  /* 0x000000080300780c */ /* 0x000fe20000764270 */
[-C--:B------:R-:W-:Y:S01]  /*7fd0*/  FMUL R51, R51, R154.reuse ;  /* 0x0000009a33337220 */ /* 0x080fe20000400000 */
[----:B------:R-:W-:Y:S01]  /*7fe0*/  ISETP.GT.AND P0, PT, R0, 0x21, PT ;  /* 0x000000210000780c */ /* 0x000fe20003f04270 */
[----:B------:R-:W-:Y:S01]  /*7ff0*/  @P5 STG.E.U16 desc[UR36][R4.64+0x32], R37 ;  /* 0x0000322504005986 */ /* 0x000fe2000c101524 */
[----:B------:R-:W-:Y:S01]  /*8000*/  ISETP.GT.AND P4, PT, R3, RZ, P1 ;  /* 0x000000ff0300720c */ /* 0x000fe20000f84270 */
[----:B------:R-:W-:Y:S01]  /*8010*/  FMUL R52, R52, R154 ;  /* 0x0000009a34347220 */ /* 0x000fe20000400000 */
[----:B------:R-:W-:Y:S01]  /*8020*/  F2FP.BF16.F32.PACK_AB R38, RZ, R38 ;  /* 0x00000026ff26723e */ /* 0x000fe200000010ff */
[-C--:B------:R-:W-:Y:S01]  /*8030*/  FMUL R53, R53, R154.reuse ;  /* 0x0000009a35357220 */ /* 0x080fe20000400000 */
        /* <DEDUP_REMOVED lines=325> */
[----:B------:R-:W-:Y:S01]  /*9490*/  FMUL R151, R151, R154 ;  /* 0x0000009a97977220 */ /* 0x000fe20000400000 */
[----:B------:R-:W-:Y:S01]  /*94a0*/  ISETP.GT.AND P2, PT, R3, 0x8, P1 ;  /* 0x000000080300780c */ /* 0x000fe20000f44270 */
[----:B------:R-:W-:Y:S01]  /*94b0*/  @P3 STG.E.U16 desc[UR36][R6.64+0x132], R103 ;  /* 0x0001326706003986 */ /* 0x000fe2000c101524 */
[----:B------:R-:W-:-:S02]  /*94c0*/  ISETP.GT.AND P1, PT, R0, 0xa8, PT ;  /* 0x000000a80000780c */ /* 0x000fc40003f24270 */
[----:B------:R-:W-:Y:S01]  /*94d0*/  F2FP.BF16.F32.PACK_AB R105, RZ, R105 ;  /* 0x00000069ff69723e */ /* 0x000fe200000010ff */
[----:B------:R-:W-:Y:S01]  /*94e0*/  @P4 STG.E.U16 desc[UR36][R4.64+0x140], R104 ;  /* 0x0001406804004986 */ /* 0x000fe2000c101524 */
[C---:B------:R-:W-:Y:S02]  /*94f0*/  ISETP.GT.AND P3, PT, R3.reuse, 0x8, P0 ;  /* 0x000000080300780c */ /* 0x040fe40000764270 */
[----:B------:R-:W-:Y:S01]  /*9500*/  ISETP.GT.AND P0, PT, R0, 0xa9, PT ;  /* 0x000000a90000780c */ /* 0x000fe20003f04270 */
[----:B------:R-:W-:Y:S01]  /*9510*/  @P5 STG.E.U16 desc[UR36][R4.64+0x142], R105 ;  /* 0x0001426904005986 */ /* 0x000fe2000c101524 */
[C---:B------:R-:W-:Y:S02]  /*9520*/  ISETP.GT.AND P4, PT, R3.reuse, RZ, P1 ;  /* 0x000000ff0300720c */ /* 0x040fe40000f84270 */
[----:B------:R-:W-:Y:S02]  /*9530*/  F2FP.BF16.F32.PACK_AB R106, RZ, R106 ;  /* 0x0000006aff6a723e */ /* 0x000fe400000010ff */
[----:B------:R-:W-:-:S02]  /*9540*/  ISETP.GT.AND P5, PT, R3, RZ, P0 ;  /* 0x000000ff0300720c */ /* 0x000fc400007a4270 */
[----:B------:R-:W-:Y:S01]  /*9550*/  F2FP.BF16.F32.PACK_AB R107, RZ, R107 ;  /* 0x0000006bff6b723e */ /* 0x000fe200000010ff */
[----:B------:R-:W-:Y:S01]  /*9560*/  @P2 STG.E.U16 desc[UR36][R6.64+0x140], R106 ;  /* 0x0001406a06002986 */ /* 0x000fe2000c101524 */
[----:B------:R-:W-:Y:S02]  /*9570*/  F2FP.BF16.F32.PACK_AB R108, RZ, R108 ;  /* 0x0000006cff6c723e */ /* 0x000fe400000010ff */
[C---:B------:R-:W-:Y:S01]  /*9580*/  ISETP.GT.AND P2, PT, R3.reuse, 0x8, P1 ;  /* 0x000000080300780c */ /* 0x040fe20000f44270 */
[----:B------:R-:W-:Y:S01]  /*9590*/  @P3 STG.E.U16 desc[UR36][R6.64+0x142], R107 ;  /* 0x0001426b06003986 */ /* 0x000fe2000c101524 */
[----:B------:R-:W-:Y:S02]  /*95a0*/  ISETP.GT.AND P1, PT, R0, 0xb0, PT ;  /* 0x000000b00000780c */ /* 0x000fe40003f24270 */
[----:B------:R-:W-:Y:S01]  /*95b0*/  F2FP.BF16.F32.PACK_AB R109, RZ, R109 ;  /* 0x0000006dff6d723e */ /* 0x000fe200000010ff */
[----:B------:R-:W-:Y:S01]  /*95c0*/  @P4 STG.E.U16 desc[UR36][R4.64+0x150], R108 ;  /* 0x0001506c04004986 */ /* 0x000fe2000c101524 */
[----:B------:R-:W-:-:S02]  /*95d0*/  ISETP.GT.AND P3, PT, R3, 0x8, P0 ;  /* 0x000000080300780c */ /* 0x000fc40000764270 */
[----:B------:R-:W-:Y:S01]  /*95e0*/  ISETP.GT.AND P0, PT, R0, 0xb1, PT ;  /* 0x000000b10000780c */ /* 0x000fe20003f04270 */
[----:B------:R-:W-:Y:S01]  /*95f0*/  @P5 STG.E.U16 desc[UR36][R4.64+0x152], R109 ;  /* 0x0001526d04005986 */ /* 0x000fe2000c101524 */
[C---:B------:R-:W-:Y:S02]  /*9600*/  ISETP.GT.AND P4, PT, R3.reuse, RZ, P1 ;  /* 0x000000ff0300720c */ /* 0x040fe40000f84270 */
[----:B------:R-:W-:Y:S02]  /*9610*/  F2FP.BF16.F32.PACK_AB R110, RZ, R110 ;  /* 0x0000006eff6e723e */ /* 0x000fe400000010ff */
[----:B------:R-:W-:Y:S02]  /*9620*/  ISETP.GT.AND P5, PT, R3, RZ, P0 ;  /* 0x000000ff0300720c */ /* 0x000fe400007a4270 */
[----:B------:R-:W-:Y:S01]  /*9630*/  F2FP.BF16.F32.PACK_AB R111, RZ, R111 ;  /* 0x0000006fff6f723e */ /* 0x000fe200000010ff */
[----:B------:R-:W-:Y:S01]  /*9640*/  @P2 STG.E.U16 desc[UR36][R6.64+0x150], R110 ;  /* 0x0001506e06002986 */ /* 0x000fe2000c101524 */
[----:B------:R-:W-:-:S02]  /*9650*/  F2FP.BF16.F32.PACK_AB R112, RZ, R112 ;  /* 0x00000070ff70723e */ /* 0x000fc400000010ff */
[C---:B------:R-:W-:Y:S01]  /*9660*/  ISETP.GT.AND P2, PT, R3.reuse, 0x8, P1 ;  /* 0x000000080300780c */ /* 0x040fe20000f44270 */
[----:B------:R-:W-:Y:S01]  /*9670*/  @P3 STG.E.U16 desc[UR36][R6.64+0x152], R111 ;  /* 0x0001526f06003986 */ /* 0x000fe2000c101524 */
[C---:B------:R-:W-:Y:S02]  /*9680*/  ISETP.GT.AND P1, PT, R0.reuse, 0xb8, PT ;  /* 0x000000b80000780c */ /* 0x040fe40003f24270 */
[----:B------:R-:W-:Y:S01]  /*9690*/  F2FP.BF16.F32.PACK_AB R113, RZ, R113 ;  /* 0x00000071ff71723e */ /* 0x000fe200000010ff */
[----:B------:R-:W-:Y:S01]  /*96a0*/  @P4 STG.E.U16 desc[UR36][R4.64+0x160], R112 ;  /* 0x0001607004004986 */ /* 0x000fe2000c101524 */
[C---:B------:R-:W-:Y:S02]  /*96b0*/  ISETP.GT.AND P3, PT, R3.reuse, 0x8, P0 ;  /* 0x000000080300780c */ /* 0x040fe40000764270 */
[----:B------:R-:W-:Y:S01]  /*96c0*/  ISETP.GT.AND P0, PT, R0, 0xb9, PT ;  /* 0x000000b90000780c */ /* 0x000fe20003f04270 */
[----:B------:R-:W-:Y:S01]  /*96d0*/  @P5 STG.E.U16 desc[UR36][R4.64+0x162], R113 ;  /* 0x0001627104005986 */ /* 0x000fe2000c101524 */
[----:B------:R-:W-:-:S02]  /*96e0*/  ISETP.GT.AND P4, PT, R3, RZ, P1 ;  /* 0x000000ff0300720c */ /* 0x000fc40000f84270 */
[----:B------:R-:W-:Y:S02]  /*96f0*/  F2FP.BF16.F32.PACK_AB R114, RZ, R114 ;  /* 0x00000072ff72723e */ /* 0x000fe400000010ff */
[C---:B------:R-:W-:Y:S02]  /*9700*/  ISETP.GT.AND P5, PT, R3.reuse, RZ, P0 ;  /* 0x000000ff0300720c */ /* 0x040fe400007a4270 */
[----:B------:R-:W-:Y:S01]  /*9710*/  F2FP.BF16.F32.PACK_AB R115, RZ, R115 ;  /* 0x00000073ff73723e */ /* 0x000fe200000010ff */
[----:B------:R-:W-:Y:S01]  /*9720*/  @P2 STG.E.U16 desc[UR36][R6.64+0x160], R114 ;  /* 0x0001607206002986 */ /* 0x000fe2000c101524 */
[----:B------:R-:W-:Y:S02]  /*9730*/  F2FP.BF16.F32.PACK_AB R116, RZ, R116 ;  /* 0x00000074ff74723e */ /* 0x000fe400000010ff */
        /* <DEDUP_REMOVED lines=65> */
[----:B------:R-:W-:Y:S02]  /*9b50*/  ISETP.GT.AND P5, PT, R3, RZ, P0 ;  /* 0x000000ff0300720c */ /* 0x000fe400007a4270 */
[----:B------:R-:W-:Y:S02]  /*9b60*/  F2FP.BF16.F32.PACK_AB R134, RZ, R134 ;  /* 0x00000086ff86723e */ /* 0x000fe400000010ff */
[----:B------:R-:W-:Y:S02]  /*9b70*/  F2FP.BF16.F32.PACK_AB R135, RZ, R135 ;  /* 0x00000087ff87723e */ /* 0x000fe400000010ff */
[----:B------:R-:W-:Y:S01]  /*9b80*/  F2FP.BF16.F32.PACK_AB R136, RZ, R136 ;  /* 0x00000088ff88723e */ /* 0x000fe200000010ff */
[----:B------:R-:W-:Y:S01]  /*9b90*/  @P2 STG.E.U16 desc[UR36][R6.64+0x1b0], R134 ;  /* 0x0001b08606002986 */ /* 0x000fe2000c101524 */
[----:B------:R-:W-:-:S02]  /*9ba0*/  F2FP.BF16.F32.PACK_AB R137, RZ, R137 ;  /* 0x00000089ff89723e */ /* 0x000fc400000010ff */
[C---:B------:R-:W-:Y:S01]  /*9bb0*/  ISETP.GT.AND P1, PT, R3.reuse, 0x8, P1 ;  /* 0x000000080300780c */ /* 0x040fe20000f24270 */
[----:B------:R-:W-:Y:S01]  /*9bc0*/  @P3 STG.E.U16 desc[UR36][R6.64+0x1b2], R135 ;  /* 0x0001b28706003986 */ /* 0x000fe2000c101524 */
[C---:B------:R-:W-:Y:S02]  /*9bd0*/  ISETP.GT.AND P2, PT, R3.reuse, 0x8, P0 ;  /* 0x000000080300780c */ /* 0x040fe40000744270 */
[C---:B------:R-:W-:Y:S01]  /*9be0*/  ISETP.GT.AND P0, PT, R0.reuse, 0xe9, PT ;  /* 0x000000e90000780c */ /* 0x040fe20003f04270 */
[----:B------:R-:W-:Y:S01]  /*9bf0*/  @P4 STG.E.U16 desc[UR36][R4.64+0x1c0], R136 ;  /* 0x0001c08804004986 */ /* 0x000fe2000c101524 */
[----:B------:R-:W-:Y:S02]  /*9c00*/  ISETP.GT.AND P4, PT, R0, 0xe8, PT ;  /* 0x000000e80000780c */ /* 0x000fe40003f84270 */
[----:B------:R-:W-:Y:S01]  /*9c10*/  F2FP.BF16.F32.PACK_AB R138, RZ, R138 ;  /* 0x0000008aff8a723e */ /* 0x000fe200000010ff */
[----:B------:R-:W-:Y:S01]  /*9c20*/  @P5 STG.E.U16 desc[UR36][R4.64+0x1c2], R137 ;  /* 0x0001c28904005986 */ /* 0x000fe2000c101524 */
[----:B------:R-:W-:-:S02]  /*9c30*/  ISETP.GT.AND P5, PT, R3, RZ, P4 ;  /* 0x000000ff0300720c */ /* 0x000fc400027a4270 */
[----:B------:R-:W-:Y:S01]  /*9c40*/  F2FP.BF16.F32.PACK_AB R139, RZ, R139 ;  /* 0x0000008bff8b723e */ /* 0x000fe200000010ff */
[----:B------:R-:W-:Y:S01]  /*9c50*/  @P1 STG.E.U16 desc[UR36][R6.64+0x1c0], R138 ;  /* 0x0001c08a06001986 */ /* 0x000fe2000c101524 */
[----:B------:R-:W-:Y:S02]  /*9c60*/  F2FP.BF16.F32.PACK_AB R140, RZ, R140 ;  /* 0x0000008cff8c723e */ /* 0x000fe400000010ff */
[C---:B------:R-:W-:Y:S01]  /*9c70*/  ISETP.GT.AND P3, PT, R3.reuse, RZ, P0 ;  /* 0x000000ff0300720c */ /* 0x040fe20000764270 */
[----:B------:R-:W-:Y:S01]  /*9c80*/  @P2 STG.E.U16 desc[UR36][R6.64+0x1c2], R139 ;  /* 0x0001c28b06002986 */ /* 0x000fe2000c101524 */
[C---:B------:R-:W-:Y:S02]  /*9c90*/  ISETP.GT.AND P4, PT, R3.reuse, 0x8, P4 ;  /* 0x000000080300780c */ /* 0x040fe40002784270 */
[----:B------:R-:W-:Y:S02]  /*9ca0*/  F2FP.BF16.F32.PACK_AB R141, RZ, R141 ;  /* 0x0000008dff8d723e */ /* 0x000fe400000010ff */
[----:B------:R-:W-:Y:S01]  /*9cb0*/  F2FP.BF16.F32.PACK_AB R142, RZ, R142 ;  /* 0x0000008eff8e723e */ /* 0x000fe200000010ff */
[----:B------:R-:W-:Y:S01]  /*9cc0*/  @P5 STG.E.U16 desc[UR36][R4.64+0x1d0], R140 ;  /* 0x0001d08c04005986 */ /* 0x000fe2000c101524 */
[----:B------:R-:W-:-:S02]  /*9cd0*/  ISETP.GT.AND P5, PT, R3, 0x8, P0 ;  /* 0x000000080300780c */ /* 0x000fc400007a4270 */
[----:B------:R-:W-:Y:S02]  /*9ce0*/  F2FP.BF16.F32.PACK_AB R143, RZ, R143 ;  /* 0x0000008fff8f723e */ /* 0x000fe400000010ff */
[C---:B------:R-:W-:Y:S01]  /*9cf0*/  ISETP.GT.AND P0, PT, R0.reuse, 0xf1, PT ;  /* 0x000000f10000780c */ /* 0x040fe20003f04270 */
[----:B------:R-:W-:Y:S01]  /*9d00*/  @P3 STG.E.U16 desc[UR36][R4.64+0x1d2], R141 ;  /* 0x0001d28d04003986 */ /* 0x000fe2000c101524 */
[----:B------:R-:W-:Y:S02]  /*9d10*/  ISETP.GT.AND P3, PT, R0, 0xf0, PT ;  /* 0x000000f00000780c */ /* 0x000fe40003f64270 */
[----:B------:R-:W-:Y:S01]  /*9d20*/  F2FP.BF16.F32.PACK_AB R144, RZ, R144 ;  /* 0x00000090ff90723e */ /* 0x000fe200000010ff */
[----:B------:R-:W-:Y:S01]  /*9d30*/  @P4 STG.E.U16 desc[UR36][R6.64+0x1d0], R142 ;  /* 0x0001d08e06004986 */ /* 0x000fe2000c101524 */
[C---:B------:R-:W-:Y:S02]  /*9d40*/  ISETP.GT.AND P4, PT, R3.reuse, RZ, P3 ;  /* 0x000000ff0300720c */ /* 0x040fe40001f84270 */
[C---:B------:R-:W-:Y:S01]  /*9d50*/  ISETP.GT.AND P3, PT, R3.reuse, 0x8, P3 ;  /* 0x000000080300780c */ /* 0x040fe20001f64270 */
[----:B------:R-:W-:Y:S01]  /*9d60*/  @P5 STG.E.U16 desc[UR36][R6.64+0x1d2], R143 ;  /* 0x0001d28f06005986 */ /* 0x000fe2000c101524 */
[----:B------:R-:W-:-:S02]  /*9d70*/  ISETP.GT.AND P5, PT, R3, RZ, P0 ;  /* 0x000000ff0300720c */ /* 0x000fc400007a4270 */
[----:B------:R-:W-:Y:S02]  /*9d80*/  F2FP.BF16.F32.PACK_AB R145, RZ, R145 ;  /* 0x00000091ff91723e */ /* 0x000fe400000010ff */
[C---:B------:R-:W-:Y:S02]  /*9d90*/  ISETP.GT.AND P0, PT, R3.reuse, 0x8, P0 ;  /* 0x000000080300780c */ /* 0x040fe40000704270 */
[C---:B------:R-:W-:Y:S02]  /*9da0*/  ISETP.GT.AND P1, PT, R0.reuse, 0xf9, PT ;  /* 0x000000f90000780c */ /* 0x040fe40003f24270 */
[----:B------:R-:W-:Y:S01]  /*9db0*/  ISETP.GT.AND P2, PT, R0, 0xf8, PT ;  /* 0x000000f80000780c */ /* 0x000fe20003f44270 */
[----:B------:R-:W-:Y:S01]  /*9dc0*/  @P4 STG.E.U16 desc[UR36][R4.64+0x1e0], R144 ;  /* 0x0001e09004004986 */ /* 0x000fe2000c101524 */
[C---:B------:R-:W-:Y:S01]  /*9dd0*/  ISETP.GT.AND P4, PT, R3.reuse, RZ, P1 ;  /* 0x000000ff0300720c */ /* 0x040fe20000f84270 */
[----:B------:R-:W-:Y:S01]  /*9de0*/  @P3 IMAD.MOV.U32 R2, RZ, RZ, R6 ;  /* 0x000000ffff023224 */ /* 0x000fe200078e0006 */
[C---:B------:R-:W-:Y:S01]  /*9df0*/  ISETP.GT.AND P1, PT, R3.reuse, 0x8, P1 ;  /* 0x000000080300780c */ /* 0x040fe20000f24270 */
[----:B------:R-:W-:Y:S01]  /*9e00*/  @P5 STG.E.U16 desc[UR36][R4.64+0x1e2], R145 ;  /* 0x0001e29104005986 */ /* 0x000fe2000c101524 */
[----:B------:R-:W-:-:S02]  /*9e10*/  ISETP.GT.AND P5, PT, R3, RZ, P2 ;  /* 0x000000ff0300720c */ /* 0x000fc400017a4270 */
[----:B------:R-:W-:Y:S01]  /*9e20*/  ISETP.GT.AND P2, PT, R3, 0x8, P2 ;  /* 0x000000080300780c */ /* 0x000fe20001744270 */
[----:B------:R-:W-:Y:S01]  /*9e30*/  @P3 IMAD.MOV.U32 R3, RZ, RZ, R7 ;  /* 0x000000ffff033224 */ /* 0x000fe200078e0007 */
[----:B------:R-:W-:Y:S02]  /*9e40*/  F2FP.BF16.F32.PACK_AB R146, RZ, R146 ;  /* 0x00000092ff92723e */ /* 0x000fe400000010ff */
[----:B------:R-:W-:Y:S02]  /*9e50*/  F2FP.BF16.F32.PACK_AB R147, RZ, R147 ;  /* 0x00000093ff93723e */ /* 0x000fe400000010ff */
[----:B------:R-:W-:Y:S01]  /*9e60*/  F2FP.BF16.F32.PACK_AB R148, RZ, R148 ;  /* 0x00000094ff94723e */ /* 0x000fe200000010ff */
[----:B------:R0:W-:Y:S01]  /*9e70*/  @P3 STG.E.U16 desc[UR36][R2.64+0x1e0], R146 ;  /* 0x0001e09202003986 */ /* 0x0001e2000c101524 */
[----:B------:R-:W-:Y:S02]  /*9e80*/  F2FP.BF16.F32.PACK_AB R149, RZ, R149 ;  /* 0x00000095ff95723e */ /* 0x000fe400000010ff */
[----:B------:R-:W-:-:S02]  /*9e90*/  F2FP.BF16.F32.PACK_AB R150, RZ, R150 ;  /* 0x00000096ff96723e */ /* 0x000fc400000010ff */
[----:B------:R-:W-:Y:S01]  /*9ea0*/  F2FP.BF16.F32.PACK_AB R151, RZ, R151 ;  /* 0x00000097ff97723e */ /* 0x000fe200000010ff */
[----:B0-----:R-:W-:Y:S02]  /*9eb0*/  @P0 IMAD.MOV.U32 R2, RZ, RZ, R6 ;  /* 0x000000ffff020224 */ /* 0x001fe400078e0006 */
[----:B------:R-:W-:-:S05]  /*9ec0*/  @P0 IMAD.MOV.U32 R3, RZ, RZ, R7 ;  /* 0x000000ffff030224 */ /* 0x000fca00078e0007 */
[----:B------:R0:W-:Y:S02]  /*9ed0*/  @P0 STG.E.U16 desc[UR36][R2.64+0x1e2], R147 ;  /* 0x0001e29302000986 */ /* 0x0001e4000c101524 */
[----:B0-----:R-:W-:Y:S02]  /*9ee0*/  @P5 IMAD.MOV.U32 R2, RZ, RZ, R4 ;  /* 0x000000ffff025224 */ /* 0x001fe400078e0004 */
[----:B------:R-:W-:-:S05]  /*9ef0*/  @P5 IMAD.MOV.U32 R3, RZ, RZ, R5 ;  /* 0x000000ffff035224 */ /* 0x000fca00078e0005 */
[----:B------:R0:W-:Y:S04]  /*9f00*/  @P5 STG.E.U16 desc[UR36][R2.64+0x1f0], R148 ;  /* 0x0001f09402005986 */ /* 0x0001e8000c101524 */
[----:B------:R1:W-:Y:S01]  /*9f10*/  @P4 STG.E.U16 desc[UR36][R4.64+0x1f2], R149 ;  /* 0x0001f29504004986 */ /* 0x0003e2000c101524 */
[----:B0-----:R-:W-:Y:S02]  /*9f20*/  @P2 IMAD.MOV.U32 R2, RZ, RZ, R6 ;  /* 0x000000ffff022224 */ /* 0x001fe400078e0006 */
[----:B------:R-:W-:-:S05]  /*9f30*/  @P2 IMAD.MOV.U32 R3, RZ, RZ, R7 ;  /* 0x000000ffff032224 */ /* 0x000fca00078e0007 */
[----:B------:R1:W-:Y:S04]  /*9f40*/  @P2 STG.E.U16 desc[UR36][R2.64+0x1f0], R150 ;  /* 0x0001f09602002986 */ /* 0x0003e8000c101524 */
[----:B------:R1:W-:Y:S02]  /*9f50*/  @P1 STG.E.U16 desc[UR36][R6.64+0x1f2], R151 ;  /* 0x0001f29706001986 */ /* 0x0003e4000c101524 */
.L_x_290:
[----:B------:R-:W-:Y:S05]  /*9f60*/  BSYNC B0 ;  /* 0x0000000000007941 */ /* 0x000fea0003800000 */
.L_x_36:
[----:B01----:R-:W2:Y:S01]  /*9f70*/  LDL.64 R2, [R1] ;  /* 0x0000000001027983 */ /* 0x003ea20000100a00 */
[----:B------:R-:W-:Y:S01]  /*9f80*/  ULDC.64 UR4, c[0x0][0x650] ;  /* 0x0001940000047ab9 */ /* 0x000fe20000000a00 */
[----:B------:R0:W-:Y:S01]  /*9f90*/  SYNCS.ARRIVE.TRANS64.A1T0 RZ, [R162+UR45], RZ ;  /* 0x000000ffa2ff79a7 */ /* 0x0001e2000810002d */
[----:B------:R-:W-:Y:S01]  /*9fa0*/  PRMT R0, RZ, 0x7610, R0 ;  /* 0x00007610ff007816 */ /* 0x000fe20000000000 */
[----:B-----5:R-:W-:Y:S02]  /*9fb0*/  IMAD.MOV.U32 R19, RZ, RZ, -0x1 ;  /* 0xffffffffff137424 */ /* 0x020fe400078e00ff */
[----:B------:R-:W-:Y:S01]  /*9fc0*/  IMAD.MOV.U32 R22, RZ, RZ, -0x1 ;  /* 0xffffffffff167424 */ /* 0x000fe200078e00ff */
[----:B--2---:R-:W-:-:S04]  /*9fd0*/  LEA R18, P0, R2, R18, 0x1 ;  /* 0x0000001202127211 */ /* 0x004fc800078008ff */
[----:B------:R-:W-:Y:S01]  /*9fe0*/  LEA.HI.X R17, R2, R17, R23, 0x1, P0 ;  /* 0x0000001102117211 */ /* 0x000fe200000f0c17 */
[----:B------:R-:W-:Y:S01]  /*9ff0*/  IMAD.MOV.U32 R2, RZ, RZ, -0x1 ;  /* 0xffffffffff027424 */ /* 0x000fe200078e00ff */
[----:B------:R-:W-:-:S04]  /*a000*/  ISETP.GE.U32.AND P0, PT, R18, UR4, PT ;  /* 0x0000000412007c0c */ /* 0x000fc8000bf06070 */
[----:B------:R-:W-:-:S13]  /*a010*/  ISETP.GE.U32.AND.EX P0, PT, R17, UR5, PT, P0 ;  /* 0x0000000511007c0c */ /* 0x000fda000bf06100 */
[----:B0-----:R-:W-:Y:S05]  /*a020*/  @P0 BRA `(.L_x_291) ;  /* 0x0000000400700947 */ /* 0x001fea0003800000 */
[----:B------:R-:W0:Y:S01]  /*a030*/  S2R R10, SR_CTAID.X ;  /* 0x00000000000a7919 */ /* 0x000e220000002500 */
[----:B------:R-:W1:Y:S01]  /*a040*/  LDC.64 R8, c[0x0][0x628] ;  /* 0x00018a00ff087b82 */ /* 0x000e620000000a00 */
[----:B------:R-:W-:Y:S01]  /*a050*/  ULDC UR4, c[0x0][0x150] ;  /* 0x0000540000047ab9 */ /* 0x000fe20000000800 */
[----:B---34-:R-:W-:Y:S01]  /*a060*/  IMAD.MOV.U32 R6, RZ, RZ, R18 ;  /* 0x000000ffff067224 */ /* 0x018fe200078e0012 */
[----:B------:R-:W2:Y:S01]  /*a070*/  S2R R20, SR_CTAID.Y ;  /* 0x0000000000147919 */ /* 0x000ea20000002600 */
[----:B------:R-:W-:-:S04]  /*a080*/  IMAD.MOV.U32 R7, RZ, RZ, R17 ;  /* 0x000000ffff077224 */ /* 0x000fc800078e0011 */
[----:B------:R-:W3:Y:S08]  /*a090*/  LDC R15, c[0x0][0x144] ;  /* 0x00005100ff0f7b82 */ /* 0x000ef00000000800 */
[----:B------:R-:W4:Y:S08]  /*a0a0*/  LDC R0, c[0x0][0x630] ;  /* 0x00018c00ff007b82 */ /* 0x000f300000000800 */
[----:B------:R-:W2:Y:S01]  /*a0b0*/  LDC.64 R12, c[0x0][0x620] ;  /* 0x00018800ff0c7b82 */ /* 0x000ea20000000a00 */
[----:B-1----:R-:W-:-:S04]  /*a0c0*/  ISETP.NE.U32.AND P0, PT, R8, RZ, PT ;  /* 0x000000ff0800720c */ /* 0x002fc80003f05070 */
[----:B------:R-:W-:Y:S02]  /*a0d0*/  ISETP.NE.AND.EX P0, PT, R9, RZ, PT, P0 ;  /* 0x000000ff0900720c */ /* 0x000fe40003f05300 */
[----:B0-----:R-:W-:-:S05]  /*a0e0*/  I2FP.F32.U32 R2, R10 ;  /* 0x0000000a00027245 */ /* 0x001fca0000201000 */
[----:B------:R-:W-:-:S04]  /*a0f0*/  FMUL R2, R2, UR4 ;  /* 0x0000000402027c20 */ /* 0x000fc80008400000 */
[----:B------:R0:W1:Y:S02]  /*a100*/  F2I.U32.TRUNC.NTZ R14, R2 ;  /* 0x00000002000e7305 */ /* 0x000064000020f000 */
[----:B---34-:R-:W-:Y:S05]  /*a110*/  @!P0 BRA `(.L_x_292) ;  /* 0x0000000000288947 */ /* 0x018fea0003800000 */
[----:B------:R-:W3:Y:S02]  /*a120*/  LDC R3, c[0x0][0x634] ;  /* 0x00018d00ff037b82 */ /* 0x000ee40000000800 */
[----:B---3--:R-:W-:-:S05]  /*a130*/  IADD3 R7, P0, R18, R3, RZ ;  /* 0x0000000312077210 */ /* 0x008fca0007f1e0ff */
[----:B------:R-:W-:-:S04]  /*a140*/  IMAD.X R11, RZ, RZ, R17, P0 ;  /* 0x000000ffff0b7224 */ /* 0x000fc800000e0611 */
[----:B0-----:R-:W-:-:S04]  /*a150*/  IMAD.WIDE.U32 R2, R11, R8, RZ ;  /* 0x000000080b027225 */ /* 0x001fc800078e00ff */
[----:B------:R-:W-:-:S04]  /*a160*/  IMAD.WIDE.U32 R4, P0, R7, R9, R2 ;  /* 0x0000000907047225 */ /* 0x000fc80007800002 */
[----:B------:R-:W-:-:S04]  /*a170*/  IMAD.WIDE.U32 R2, R7, R8, RZ ;  /* 0x0000000807027225 */ /* 0x000fc800078e00ff */
[----:B------:R-:W-:Y:S01]  /*a180*/  IMAD.X R7, RZ, RZ, RZ, P0 ;  /* 0x000000ffff077224 */ /* 0x000fe200000e06ff */
[----:B------:R-:W-:Y:S01]  /*a190*/  IADD3 RZ, P0, R3, R4, RZ ;  /* 0x0000000403ff7210 */ /* 0x000fe20007f1e0ff */
[----:B------:R-:W-:-:S04]  /*a1a0*/  IMAD.MOV.U32 R6, RZ, RZ, R5 ;  /* 0x000000ffff067224 */ /* 0x000fc800078e0005 */
[----:B------:R-:W-:-:S08]  /*a1b0*/  IMAD.WIDE.U32.X R6, R11, R9, R6, P0 ;  /* 0x000000090b067225 */ /* 0x000fd000000e0406 */
.L_x_292:
[----:B------:R-:W3:Y:S01]  /*a1c0*/  LDC.64 R26, c[0x0][0x640] ;  /* 0x00019000ff1a7b82 */ /* 0x000ee20000000a00 */
[-C--:B------:R-:W-:Y:S01]  /*a1d0*/  SHF.R.U64 R11, R6, R0.reuse, R7 ;  /* 0x00000000060b7219 */ /* 0x080fe20000001207 */
[----:B------:R-:W-:Y:S01]  /*a1e0*/  IMAD.MOV.U32 R19, RZ, RZ, R17 ;  /* 0x000000ffff137224 */ /* 0x000fe200078e0011 */
[----:B------:R-:W-:Y:S01]  /*a1f0*/  SHF.R.U32.HI R0, RZ, R0, R7 ;  /* 0x00000000ff007219 */ /* 0x000fe20000011607 */
[----:B-1----:R-:W-:Y:S01]  /*a200*/  IMAD.MOV R14, RZ, RZ, -R14 ;  /* 0x000000ffff0e7224 */ /* 0x002fe200078e0a0e */
[----:B------:R-:W-:Y:S01]  /*a210*/  IADD3 R5, P0, RZ, -R11, RZ ;  /* 0x8000000bff057210 */ /* 0x000fe20007f1e0ff */
[----:B------:R-:W-:Y:S01]  /*a220*/  ULDC UR4, c[0x0][0x154] ;  /* 0x0000550000047ab9 */ /* 0x000fe20000000800 */
[----:B------:R-:W-:Y:S01]  /*a230*/  IMAD.MOV.U32 R7, RZ, RZ, 0x1 ;  /* 0x00000001ff077424 */ /* 0x000fe200078e00ff */
[----:B------:R-:W1:Y:S01]  /*a240*/  LDC R4, c[0x0][0x618] ;  /* 0x00018600ff047b82 */ /* 0x000e620000000800 */
[----:B------:R-:W-:Y:S02]  /*a250*/  IMAD R22, R15, R14, R10 ;  /* 0x0000000e0f167224 */ /* 0x000fe400078e020a */
[----:B------:R-:W-:-:S04]  /*a260*/  IMAD.X R3, RZ, RZ, ~R0, P0 ;  /* 0x000000ffff037224 */ /* 0x000fc800000e0e00 */
[-C--:B--2---:R-:W-:Y:S01]  /*a270*/  IMAD R0, R3, R12.reuse, RZ ;  /* 0x0000000c03007224 */ /* 0x084fe200078e02ff */
[----:B------:R-:W2:Y:S01]  /*a280*/  LDC R6, c[0x0][0x608] ;  /* 0x00018200ff067b82 */ /* 0x000ea20000000800 */
[----:B0-----:R-:W-:-:S04]  /*a290*/  IMAD.WIDE.U32 R2, R5, R12, R18 ;  /* 0x0000000c05027225 */ /* 0x001fc800078e0012 */
[----:B------:R-:W-:Y:S01]  /*a2a0*/  IMAD R5, R5, R13, R0 ;  /* 0x0000000d05057224 */ /* 0x000fe200078e0200 */
[----:B------:R-:W-:Y:S02]  /*a2b0*/  I2FP.F32.U32 R0, R20 ;  /* 0x0000001400007245 */ /* 0x000fe40000201000 */
[----:B------:R-:W0:Y:S01]  /*a2c0*/  LDC R24, c[0x0][0x658] ;  /* 0x00019600ff187b82 */ /* 0x000e220000000800 */
[----:B------:R-:W-:Y:S01]  /*a2d0*/  IMAD.IADD R3, R3, 0x1, R5 ;  /* 0x0000000103037824 */ /* 0x000fe200078e0205 */
[----:B---3--:R-:W-:Y:S01]  /*a2e0*/  ISETP.NE.U32.AND P0, PT, R26, RZ, PT ;  /* 0x000000ff1a00720c */ /* 0x008fe20003f05070 */
[----:B------:R-:W-:Y:S01]  /*a2f0*/  FMUL R0, R0, UR4 ;  /* 0x0000000400007c20 */ /* 0x000fe20008400000 */
[----:B------:R-:W-:Y:S02]  /*a300*/  IMAD.MOV.U32 R5, RZ, RZ, -0x1 ;  /* 0xffffffffff057424 */ /* 0x000fe400078e00ff */
[----:B------:R-:W-:Y:S01]  /*a310*/  ISETP.NE.AND.EX P0, PT, R27, RZ, PT, P0 ;  /* 0x000000ff1b00720c */ /* 0x000fe20003f05300 */
[----:B------:R3:W4:Y:S01]  /*a320*/  F2I.U32.TRUNC.NTZ R12, R0 ;  /* 0x00000000000c7305 */ /* 0x000722000020f000 */
[----:B------:R-:W3:Y:S01]  /*a330*/  LDC R15, c[0x0][0x148] ;  /* 0x00005200ff0f7b82 */ /* 0x000ee20000000800 */
[----:B-1----:R-:W-:-:S02]  /*a340*/  SHF.R.U64 R10, R2, R4, R3 ;  /* 0x00000004020a7219 */ /* 0x002fc40000001203 */
[----:B------:R-:W-:-:S05]  /*a350*/  SHF.R.U32.HI R3, RZ, R4, R3 ;  /* 0x00000004ff037219 */ /* 0x000fca0000011603 */
[----:B------:R-:W1:Y:S01]  /*a360*/  LDC R14, c[0x0][0x600] ;  /* 0x00018000ff0e7b82 */ /* 0x000e620000000800 */
[-CC-:B--2---:R-:W-:Y:S02]  /*a370*/  SHF.R.U64 R8, R10, R6.reuse, R3.reuse ;  /* 0x000000060a087219 */ /* 0x184fe40000001203 */
[----:B------:R-:W-:-:S05]  /*a380*/  SHF.R.U32.HI R3, RZ, R6, R3 ;  /* 0x00000006ff037219 */ /* 0x000fca0000011603 */
[----:B------:R-:W2:Y:S01]  /*a390*/  LDC R21, c[0x0][0x648] ;  /* 0x00019200ff157b82 */ /* 0x000ea20000000800 */
[-CC-:B0-----:R-:W-:Y:S02]  /*a3a0*/  SHF.R.U64 R13, R8, R24.reuse, R3.reuse ;  /* 0x00000018080d7219 */ /* 0x181fe40000001203 */
[-C--:B------:R-:W-:Y:S02]  /*a3b0*/  SHF.L.U32 R5, R5, R24.reuse, RZ ;  /* 0x0000001805057219 */ /* 0x080fe400000006ff */
[-C--:B------:R-:W-:Y:S01]  /*a3c0*/  SHF.R.U32.HI R3, RZ, R24.reuse, R3 ;  /* 0x00000018ff037219 */ /* 0x080fe20000011603 */
[----:B------:R-:W-:Y:S01]  /*a3d0*/  IMAD.MOV.U32 R2, RZ, RZ, R13 ;  /* 0x000000ffff027224 */ /* 0x000fe200078e000d */
[----:B------:R-:W-:Y:S01]  /*a3e0*/  SHF.L.U32 R24, R7, R24, RZ ;  /* 0x0000001807187219 */ /* 0x000fe200000006ff */
[----:B------:R-:W0:Y:S01]  /*a3f0*/  LDC R25, c[0x0][0x638] ;  /* 0x00018e00ff197b82 */ /* 0x000e220000000800 */
[----:B------:R-:W-:-:S07]  /*a400*/  LOP3.LUT R19, RZ, R5, RZ, 0x33, !PT ;  /* 0x00000005ff137212 */ /* 0x000fce00078e33ff */
[----:B------:R-:W0:Y:S01]  /*a410*/  LDC R28, c[0x0][0x610] ;  /* 0x00018400ff1c7b82 */ /* 0x000e220000000800 */
[----:B----4-:R-:W-:Y:S05]  /*a420*/  @!P0 BRA `(.L_x_293) ;  /* 0x0000000000288947 */ /* 0x010fea0003800000 */
[----:B---3--:R-:W3:Y:S02]  /*a430*/  LDC R0, c[0x0][0x64c] ;  /* 0x00019300ff007b82 */ /* 0x008ee40000000800 */
[----:B---3--:R-:W-:-:S05]  /*a440*/  IADD3 R7, P0, R13, R0, RZ ;  /* 0x000000000d077210 */ /* 0x008fca0007f1e0ff */
        /* <DEDUP_REMOVED lines=8> */
.L_x_293:
[----:B------:R-:W4:Y:S01]  /*a4d0*/  LDC R4, c[0x0][0x65c] ;  /* 0x00019700ff047b82 */ /* 0x000f220000000800 */
[----:B--23--:R-:W-:Y:S01]  /*a4e0*/  SHF.R.U64 R0, R2, R21, R3 ;  /* 0x0000001502007219 */ /* 0x00cfe20000001203 */
[----:B-1----:R-:W-:Y:S01]  /*a4f0*/  VIADD R3, R14, 0xffffffff ;  /* 0xffffffff0e037836 */ /* 0x002fe20000000000 */
[----:B------:R-:W-:Y:S01]  /*a500*/  LOP3.LUT R19, R8, R19, RZ, 0xc0, !PT ;  /* 0x0000001308137212 */ /* 0x000fe200078ec0ff */
[----:B------:R-:W-:Y:S02]  /*a510*/  IMAD.MOV R12, RZ, RZ, -R12 ;  /* 0x000000ffff0c7224 */ /* 0x000fe400078e0a0c */
[----:B------:R-:W-:Y:S01]  /*a520*/  IMAD.MOV R2, RZ, RZ, -R0 ;  /* 0x000000ffff027224 */ /* 0x000fe200078e0a00 */
[----:B------:R-:W-:Y:S01]  /*a530*/  LOP3.LUT R3, R10, R3, RZ, 0xc0, !PT ;  /* 0x000000030a037212 */ /* 0x000fe200078ec0ff */
[----:B------:R-:W-:Y:S02]  /*a540*/  IMAD R19, R24, R0, R19 ;  /* 0x0000000018137224 */ /* 0x000fe400078e0213 */
[----:B0-----:R-:W-:-:S04]  /*a550*/  IMAD R0, R2, R25, R13 ;  /* 0x0000001902007224 */ /* 0x001fc800078e020d */
[----:B------:R-:W-:Y:S01]  /*a560*/  IMAD R2, R0, R14, R3 ;  /* 0x0000000e00027224 */ /* 0x000fe200078e0203 */
[----:B----4-:R-:W-:Y:S01]  /*a570*/  ISETP.NE.AND P0, PT, R4, 0x1, PT ;  /* 0x000000010400780c */ /* 0x010fe20003f05270 */
[----:B------:R-:W-:-:S05]  /*a580*/  IMAD.MOV.U32 R4, RZ, RZ, 0x1 ;  /* 0x00000001ff047424 */ /* 0x000fca00078e00ff */
[----:B------:R-:W-:-:S07]  /*a590*/  PRMT R0, R4, 0x7610, R0 ;  /* 0x0000761004007816 */ /* 0x000fce0000000000 */
[----:B------:R-:W-:-:S04]  /*a5a0*/  @P0 IMAD R22, R15, R12, R20 ;  /* 0x0000000c0f160224 */ /* 0x000fc800078e0214 */
[----:B------:R-:W-:-:S05]  /*a5b0*/  IMAD R19, R19, R28, R22 ;  /* 0x0000001c13137224 */ /* 0x000fca00078e0216 */
[----:B------:R-:W-:Y:S02]  /*a5c0*/  SEL R22, R2, R19, !P0 ;  /* 0x0000001302167207 */ /* 0x000fe40004000000 */
[----:B------:R-:W-:Y:S01]  /*a5d0*/  SEL R19, R19, R2, !P0 ;  /* 0x0000000213137207 */ /* 0x000fe20004000000 */
[----:B------:R-:W-:-:S07]  /*a5e0*/  IMAD.MOV.U32 R2, RZ, RZ, R11 ;  /* 0x000000ffff027224 */ /* 0x000fce00078e000b */
.L_x_291:
[----:B------:R-:W-:Y:S02]  /*a5f0*/  LOP3.LUT P0, RZ, R0, 0xff, RZ, 0xc0, !PT ;  /* 0x000000ff00ff7812 */ /* 0x000fe4000780c0ff */
[----:B------:R-:W-:-:S11]  /*a600*/  LOP3.LUT R175, R175, 0x1, RZ, 0x3c, !PT ;  /* 0x00000001afaf7812 */ /* 0x000fd600078e3cff */
[----:B------:R-:W-:Y:S05]  /*a610*/  @P0 BRA `(.L_x_294) ;  /* 0xffffff7000240947 */ /* 0x000fea000383ffff */
[----:B------:R-:W-:Y:S05]  /*a620*/  EXIT ;  /* 0x000000000000794d */ /* 0x000fea0003800000 */
.L_x_17:
[----:B------:R-:W-:-:S08]  /*a630*/  ISETP.NE.AND P0, PT, R5, RZ, PT ;  /* 0x000000ff0500720c */ /* 0x000fd00003f05270 */
[----:B0-----:R-:W0:-:S00]  /*a640*/  USETMAXREG.DEALLOC.CTAPOOL 0x28 ;  /* 0x00000028000079c8 */ /* 0x001e0000080e0500 */
[----:B------:R-:W-:Y:S05]  /*a650*/  @P0 EXIT ;  /* 0x000000000000094d */ /* 0x000fea0003800000 */
[----:B0-----:R-:W-:Y:S01]  /*a660*/  LOP3.LUT P0, RZ, R8, 0xff, RZ, 0xc0, !PT ;  /* 0x000000ff08ff7812 */ /* 0x001fe2000780c0ff */
[----:B------:R-:W-:Y:S02]  /*a670*/  IMAD.MOV.U32 R0, RZ, RZ, 0x1 ;  /* 0x00000001ff007424 */ /* 0x000fe400078e00ff */
[----:B------:R-:W-:-:S10]  /*a680*/  IMAD.MOV.U32 R7, RZ, RZ, RZ ;  /* 0x000000ffff077224 */ /* 0x000fd400078e00ff */
[----:B------:R-:W-:Y:S05]  /*a690*/  @!P0 BRA `(.L_x_295) ;  /* 0x0000000c00788947 */ /* 0x000fea0003800000 */
[----:B------:R-:W0:Y:S01]  /*a6a0*/  S2UR UR9, SR_CgaCtaId ;  /* 0x00000000000979c3 */ /* 0x000e220000008800 */
[----:B------:R-:W-:Y:S01]  /*a6b0*/  ULDC UR5, c[0x0][0x658] ;  /* 0x0001960000057ab9 */ /* 0x000fe20000000800 */
[----:B------:R-:W-:Y:S01]  /*a6c0*/  UMOV UR10, 0xffffffff ;  /* 0xffffffff000a7882 */ /* 0x000fe20000000000 */
[----:B------:R-:W-:Y:S01]  /*a6d0*/  UMOV UR11, 0x1 ;  /* 0x00000001000b7882 */ /* 0x000fe20000000000 */
[----:B------:R-:W-:Y:S01]  /*a6e0*/  USHF.L.U32 UR10, UR10, UR5, URZ ;  /* 0x000000050a0a7299 */ /* 0x000fe2000800063f */
[----:B------:R-:W-:Y:S01]  /*a6f0*/  LOP3.LUT P0, RZ, R4, 0x1f, RZ, 0xc0, !PT ;  /* 0x0000001f04ff7812 */ /* 0x000fe2000780c0ff */
[----:B------:R-:W-:Y:S01]  /*a700*/  BSSY B0, `(.L_x_295) ;  /* 0x00000d7000007945 */ /* 0x000fe20003800000 */
[C---:B------:R-:W-:Y:S01]  /*a710*/  ISETP.NE.AND P2, PT, R3.reuse, RZ, PT ;  /* 0x000000ff0300720c */ /* 0x040fe20003f45270 */
[----:B------:R-:W-:Y:S01]  /*a720*/  ULOP3.LUT UR13, URZ, UR10, URZ, 0x33, !UPT ;  /* 0x0000000a3f0d7292 */ /* 0x000fe2000f8e333f */
[----:B------:R-:W-:Y:S01]  /*a730*/  ISETP.NE.OR P0, PT, R3, RZ, !P0 ;  /* 0x000000ff0300720c */ /* 0x000fe20004705670 */
[----:B------:R-:W-:Y:S01]  /*a740*/  IMAD.MOV.U32 R8, RZ, RZ, 0x1 ;  /* 0x00000001ff087424 */ /* 0x000fe200078e00ff */
[----:B------:R-:W-:Y:S01]  /*a750*/  LOP3.LUT R6, R16, 0x2, RZ, 0xfc, !PT ;  /* 0x0000000210067812 */ /* 0x000fe200078efcff */
[----:B------:R-:W-:Y:S01]  /*a760*/  IMAD.MOV.U32 R0, RZ, RZ, 0x1 ;  /* 0x00000001ff007424 */ /* 0x000fe200078e00ff */
[----:B------:R-:W-:Y:S01]  /*a770*/  ULDC UR4, c[0x0][0x600] ;  /* 0x0001800000047ab9 */ /* 0x000fe20000000800 */
[----:B------:R-:W-:Y:S01]  /*a780*/  IMAD.MOV.U32 R7, RZ, RZ, RZ ;  /* 0x000000ffff077224 */ /* 0x000fe200078e00ff */
[----:B------:R-:W-:Y:S01]  /*a790*/  UMOV UR18, 0x5 ;  /* 0x0000000500127882 */ /* 0x000fe20000000000 */
[----:B------:R-:W-:-:S02]  /*a7a0*/  UIADD3 UR26, UR40, 0x1, URZ ;  /* 0x00000001281a7890 */ /* 0x000fc4000fffe03f */
[----:B------:R-:W-:Y:S02]  /*a7b0*/  UIADD3 UR4, UR4, -0x1, URZ ;  /* 0xffffffff04047890 */ /* 0x000fe4000fffe03f */
[----:B------:R-:W-:Y:S01]  /*a7c0*/  USHF.L.U32 UR5, UR11, UR5, URZ ;  /* 0x000000050b057299 */ /* 0x000fe2000800063f */
[----:B------:R-:W-:Y:S01]  /*a7d0*/  ULDC.64 UR24, c[0x0][0x198] ;  /* 0x0000660000187ab9 */ /* 0x000fe20000000a00 */
[----:B0-----:R-:W-:Y:S02]  /*a7e0*/  ULOP3.LUT UR8, UR9, 0x1, URZ, 0xc0, !UPT ;  /* 0x0000000109087892 */ /* 0x001fe4000f8ec03f */
[----:B------:R-:W-:Y:S02]  /*a7f0*/  USHF.R.U32.HI UR27, URZ, 0x1, UR9 ;  /* 0x000000013f1b7899 */ /* 0x000fe40008011609 */
[----:B------:R-:W-:Y:S02]  /*a800*/  USHF.L.U32 UR6, UR9, 0x7, URZ ;  /* 0x0000000709067899 */ /* 0x000fe4000800063f */
[----:B------:R-:W-:-:S02]  /*a810*/  USHF.L.U32 UR7, UR9, 0xd, URZ ;  /* 0x0000000d09077899 */ /* 0x000fc4000800063f */
[----:B------:R-:W-:Y:S02]  /*a820*/  ULOP3.LUT UR9, UR9, 0xfffffffe, URZ, 0xc0, !UPT ;  /* 0xfffffffe09097892 */ /* 0x000fe4000f8ec03f */
[----:B------:R-:W-:Y:S02]  /*a830*/  UISETP.GT.U32.AND UP0, UPT, UR8, 0xffff, UPT ;  /* 0x0000ffff0800788c */ /* 0x000fe4000bf04070 */
[----:B------:R-:W-:Y:S02]  /*a840*/  USHF.L.U32 UR10, UR11, UR9, URZ ;  /* 0x000000090b0a7299 */ /* 0x000fe4000800063f */
[----:B------:R-:W-:Y:S02]  /*a850*/  ULOP3.LUT UR9, UR9, 0x1, URZ, 0xfc, !UPT ;  /* 0x0000000109097892 */ /* 0x000fe4000f8efc3f */
[----:B------:R-:W-:Y:S02]  /*a860*/  USEL UR8, UR8, 0xffff, !UP0 ;  /* 0x0000ffff08087887 */ /* 0x000fe4000c000000 */
[----:B------:R-:W-:-:S02]  /*a870*/  USHF.L.U32 UR9, UR11, UR9, URZ ;  /* 0x000000090b097299 */ /* 0x000fc4000800063f */
[----:B------:R-:W-:Y:S02]  /*a880*/  ULOP3.LUT UR8, UR8, 0xffff, URZ, 0xc0, !UPT ;  /* 0x0000ffff08087892 */ /* 0x000fe4000f8ec03f */
[----:B------:R-:W-:Y:S02]  /*a890*/  ULOP3.LUT UR6, UR6, 0x80, URZ, 0xc0, !UPT ;  /* 0x0000008006067892 */ /* 0x000fe4000f8ec03f */
[----:B------:R-:W-:Y:S02]  /*a8a0*/  ULOP3.LUT UR7, UR7, 0x2000, URZ, 0xc0, !UPT ;  /* 0x0000200007077892 */ /* 0x000fe4000f8ec03f */
[----:B------:R-:W-:Y:S02]  /*a8b0*/  ULOP3.LUT UR19, UR10, UR9, URZ, 0xfc, !UPT ;  /* 0x000000090a137292 */ /* 0x000fe4000f8efc3f */
[----:B------:R-:W-:-:S12]  /*a8c0*/  USHF.L.U32 UR18, UR18, UR8, URZ ;  /* 0x0000000812127299 */ /* 0x000fd8000800063f */
.L_x_307:
[----:B------:R-:W-:-:S03]  /*a8d0*/  UMOV UR8, 0xffffffff ;  /* 0xffffffff00087882 */ /* 0x000fc60000000000 */
[----:B------:R-:W-:Y:S05]  /*a8e0*/  BRA.DIV UR8, `(.L_x_296) ;  /* 0x00000012081c7947 */ /* 0x000fea000b800000 */
[----:B------:R-:W-:-:S13]  /*a8f0*/  ELECT P6, URZ, PT ;  /* 0x00000000003f782f */ /* 0x000fda00038c0000 */
.L_x_321:
[----:B------:R-:W0:Y:S01]  /*a900*/  LDC R3, c[0x0][0x28c] ;  /* 0x0000a300ff037b82 */ /* 0x000e220000000800 */
[----:B------:R-:W-:Y:S01]  /*a910*/  BSSY B1, `(.L_x_297) ;  /* 0x000003d000017945 */ /* 0x000fe20003800000 */
[----:B0-----:R-:W-:-:S13]  /*a920*/  ISETP.LT.OR P6, PT, R3, 0x1, !P6 ;  /* 0x000000010300780c */ /* 0x001fda00077c1670 */
[----:B------:R-:W-:Y:S05]  /*a930*/  @P6 BRA `(.L_x_298) ;  /* 0x0000000000e86947 */ /* 0x000fea0003800000 */
[----:B------:R-:W-:Y:S01]  /*a940*/  LEA R19, R19, UR27, 0x1 ;  /* 0x0000001b13137c11 */ /* 0x000fe2000f8e08ff */
[----:B------:R-:W-:Y:S01]  /*a950*/  IMAD.MOV.U32 R11, RZ, RZ, RZ ;  /* 0x000000ffff0b7224 */ /* 0x000fe200078e00ff */
[----:B------:R-:W-:Y:S01]  /*a960*/  LEA R22, R22, UR6, 0x8 ;  /* 0x0000000616167c11 */ /* 0x000fe2000f8e40ff */
[----:B------:R-:W-:Y:S02]  /*a970*/  IMAD.U32 R13, RZ, RZ, UR26 ;  /* 0x0000001aff0d7e24 */ /* 0x000fe4000f8e00ff */
[----:B------:R-:W-:Y:S02]  /*a980*/  IMAD.MOV.U32 R3, RZ, RZ, R0 ;  /* 0x000000ffff037224 */ /* 0x000fe400078e0000 */
[----:B------:R-:W-:Y:S02]  /*a990*/  IMAD.MOV.U32 R4, RZ, RZ, R7 ;  /* 0x000000ffff047224 */ /* 0x000fe400078e0007 */
[----:B------:R-:W-:-:S07]  /*a9a0*/  IMAD.SHL.U32 R19, R19, 0x20, RZ ;  /* 0x0000002013137824 */ /* 0x000fce00078e00ff */
.L_x_302:
[----:B------:R-:W0:Y:S01]  /*a9b0*/  S2R R10, SR_CgaCtaId ;  /* 0x00000000000a7919 */ /* 0x000e220000008800 */
[----:B------:R-:W-:Y:S01]  /*a9c0*/  MOV R5, 0x400 ;  /* 0x0000040000057802 */ /* 0x000fe20000000f00 */
[----:B------:R-:W1:Y:S03]  /*a9d0*/  @!P2 LDC R9, c[0x0][0x500] ;  /* 0x00014000ff09ab82 */ /* 0x000e660000000800 */
[----:B0-----:R-:W-:Y:S02]  /*a9e0*/  LEA R12, R10, R5, 0x18 ;  /* 0x000000050a0c7211 */ /* 0x001fe400078ec0ff */
[----:B------:R-:W-:-:S03]  /*a9f0*/  SHF.L.U32 R5, R3, 0x1f, RZ ;  /* 0x0000001f03057819 */ /* 0x000fc600000006ff */
[----:B------:R-:W-:-:S04]  /*aa00*/  IMAD R10, R4, 0x8, R12 ;  /* 0x00000008040a7824 */ /* 0x000fc800078e020c */
[----:B------:R-:W0:Y:S02]  /*aa10*/  SYNCS.PHASECHK.TRANS64.TRYWAIT P1, [R10+URZ+0x28], R5 ;  /* 0x000028050a0075a7 */ /* 0x000e24000802017f */
[----:B01----:R-:W-:Y:S05]  /*aa20*/  @!P1 BRA `(.L_x_299) ;  /* 0x0000000c00ec9947 */ /* 0x003fea0003800000 */
.L_x_322:
[----:B0-----:R-:W-:Y:S01]  /*aa30*/  PRMT R5, R6, 0x9910, RZ ;  /* 0x0000991006057816 */ /* 0x001fe200000000ff */
[----:B------:R0:W-:Y:S03]  /*aa40*/  @!P2 SYNCS.ARRIVE.TRANS64 RZ, [R10+URZ], R9 ;  /* 0x000000090affa9a7 */ /* 0x0001e6000800003f */
[----:B------:R-:W-:-:S13]  /*aa50*/  ISETP.NE.AND P1, PT, R5, 0x2, PT ;  /* 0x000000020500780c */ /* 0x000fda0003f25270 */
[----:B0-----:R-:W-:Y:S05]  /*aa60*/  @P1 BRA `(.L_x_300) ;  /* 0x0000000000041947 */ /* 0x001fea0003800000 */
[----:B------:R-:W-:Y:S01]  /*aa70*/  BPT.TRAP 0x1 ;  /* 0x000000040000795c */ /* 0x000fe20000300000 */
.L_x_300:
[----:B------:R-:W-:Y:S05]  /*aa80*/  @P0 BRA `(.L_x_301) ;  /* 0x0000000000040947 */ /* 0x000fea0003800000 */
[----:B------:R-:W-:Y:S01]  /*aa90*/  BPT.TRAP 0x1 ;  /* 0x000000040000795c */ /* 0x000fe20000300000 */
.L_x_301:
[----:B------:R-:W-:Y:S01]  /*aaa0*/  LEA R5, R4, UR27, 0x1 ;  /* 0x0000001b04057c11 */ /* 0x000fe2000f8e08ff */
[----:B------:R-:W-:Y:S01]  /*aab0*/  VIADD R13, R13, 0xffffffff ;  /* 0xffffffff0d0d7836 */ /* 0x000fe20000000000 */
[----:B------:R-:W-:Y:S01]  /*aac0*/  R2UR UR22, R19 ;  /* 0x00000000131672ca */ /* 0x000fe200000e0000 */
[----:B------:R-:W-:Y:S01]  /*aad0*/  UIADD3 UR14, UP0, UR24, 0xf0, URZ ;  /* 0x000000f0180e7890 */ /* 0x000fe2000ff1e03f */
[----:B------:R-:W-:Y:S01]  /*aae0*/  R2UR UR9, R10 ;  /* 0x000000000a0972ca */ /* 0x000fe200000e0000 */
[----:B------:R-:W-:Y:S01]  /*aaf0*/  IMAD.SHL.U32 R5, R5, 0x800, RZ ;  /* 0x0000080005057824 */ /* 0x000fe200078e00ff */
[----:B------:R-:W-:Y:S01]  /*ab00*/  R2UR UR10, R11 ;  /* 0x000000000b0a72ca */ /* 0x000fe200000e0000 */
[----:B------:R-:W-:Y:S01]  /*ab10*/  UIADD3 UR30, UP1, UR24, 0x1f0, URZ ;  /* 0x000001f0181e7890 */ /* 0x000fe2000ff3e03f */
[----:B------:R-:W-:Y:S01]  /*ab20*/  R2UR UR12, R2 ;  /* 0x00000000020c72ca */ /* 0x000fe200000e0000 */
[--C-:B------:R-:W-:Y:S01]  /*ab30*/  IMAD R9, R5, 0x2, R12.reuse ;  /* 0x0000000205097824 */ /* 0x100fe200078e020c */
[----:B------:R-:W-:Y:S01]  /*ab40*/  LEA R5, R4, UR7, 0xe ;  /* 0x0000000704057c11 */ /* 0x000fe2000f8e70ff */
[----:B------:R-:W-:Y:S01]  /*ab50*/  UIADD3.X UR15, URZ, UR25, URZ, UP0, !UPT ;  /* 0x000000193f0f7290 */ /* 0x000fe200087fe43f */
[----:B------:R-:W-:Y:S01]  /*ab60*/  R2UR UR23, R22 ;  /* 0x00000000161772ca */ /* 0x000fe200000e0000 */
[----:B------:R-:W-:Y:S01]  /*ab70*/  UPRMT UR20, URZ, 0x5410, UR18 ;  /* 0x000054103f147896 */ /* 0x000fe20008000012 */
[----:B------:R-:W-:Y:S01]  /*ab80*/  R2UR UR8, R9 ;  /* 0x00000000090872ca */ /* 0x000fe200000e0000 */
[----:B------:R-:W-:Y:S01]  /*ab90*/  IMAD R5, R5, 0x2, R12 ;  /* 0x0000000205057824 */ /* 0x000fe200078e020c */
[----:B------:R-:W-:Y:S01]  /*aba0*/  ISETP.GT.AND P3, PT, R13, 0x1, PT ;  /* 0x000000010d00780c */ /* 0x000fe20003f64270 */
[----:B------:R-:W-:Y:S01]  /*abb0*/  VIADD R4, R4, 0x1 ;  /* 0x0000000104047836 */ /* 0x000fe20000000000 */
[----:B------:R-:W-:Y:S01]  /*abc0*/  UPRMT UR28, URZ, 0x5410, UR19 ;  /* 0x000054103f1c7896 */ /* 0x000fe20008000013 */
[----:B------:R-:W-:Y:S01]  /*abd0*/  VIADD R11, R11, 0x40 ;  /* 0x000000400b0b7836 */ /* 0x000fe20000000000 */
[----:B------:R-:W-:Y:S01]  /*abe0*/  R2UR UR11, R5 ;  /* 0x00000000050b72ca */ /* 0x000fe200000e0000 */
[----:B------:R-:W-:Y:S01]  /*abf0*/  UIADD3.X UR31, URZ, UR25, URZ, UP1, !UPT ;  /* 0x000000193f1f7290 */ /* 0x000fe20008ffe43f */
[----:B------:R-:W-:Y:S01]  /*ac00*/  ISETP.NE.AND P1, PT, R4, 0x5, PT ;  /* 0x000000050400780c */ /* 0x000fe20003f25270 */
[----:B------:R-:W-:Y:S01]  /*ac10*/  UMOV UR16, 0x0 ;  /* 0x0000000000107882 */ /* 0x000fe20000000000 */
[----:B------:R-:W-:-:S02]  /*ac20*/  UMOV UR17, 0x10000000 ;  /* 0x1000000000117882 */ /* 0x000fc40000000000 */
[----:B------:R-:W-:Y:S01]  /*ac30*/  SEL R10, RZ, 0x1, P1 ;  /* 0x00000001ff0a7807 */ /* 0x000fe20000800000 */
[----:B------:R-:W-:Y:S01]  /*ac40*/  UIADD3 UR8, UR8, 0x180, URZ ;  /* 0x0000018008087890 */ /* 0x000fe2000fffe03f */
[----:B------:R-:W-:Y:S02]  /*ac50*/  SEL R4, R4, RZ, P1 ;  /* 0x000000ff04047207 */ /* 0x000fe40000800000 */
[----:B------:R-:W-:-:S03]  /*ac60*/  LOP3.LUT R3, R3, R10, RZ, 0x3c, !PT ;  /* 0x0000000a03037212 */ /* 0x000fc600078e3cff */
[----:B------:R-:W-:-:S03]  /*ac70*/  UIADD3 UR21, UR11, 0xa180, URZ ;  /* 0x0000a1800b157890 */ /* 0x000fc6000fffe03f */
[----:B------:R-:W-:Y:S02]  /*ac80*/  UMOV UR11, UR22 ;  /* 0x00000016000b7c82 */ /* 0x000fe40008000000 */
[----:B------:R0:W-:Y:S02]  /*ac90*/  UTMALDG.3D.MULTICAST [UR8], [UR14], UR20, desc[UR16] ;  /* 0x000010080e0073b4 */ /* 0x0001e40008011814 */
[----:B0-----:R-:W-:Y:S01]  /*aca0*/  UMOV UR8, UR21 ;  /* 0x0000001500087c82 */ /* 0x001fe20008000000 */
[----:B------:R-:W-:Y:S02]  /*acb0*/  UMOV UR11, UR23 ;  /* 0x00000017000b7c82 */ /* 0x000fe40008000000 */
[----:B------:R0:W-:Y:S02]  /*acc0*/  UTMALDG.3D.MULTICAST [UR8], [UR30], UR28, desc[UR16] ;  /* 0x000010081e0073b4 */ /* 0x0001e4000801181c */
[----:B0-----:R-:W-:Y:S05]  /*acd0*/  @P3 BRA `(.L_x_302) ;  /* 0xfffffffc00343947 */ /* 0x001fea000383ffff */
.L_x_298:
[----:B------:R-:W-:Y:S05]  /*ace0*/  BSYNC B1 ;  /* 0x0000000000017941 */ /* 0x000fea0003800000 */
.L_x_297:
[----:B------:R-:W2:Y:S01]  /*acf0*/  LDL.64 R14, [R1] ;  /* 0x00000000010e7983 */ /* 0x000ea20000100a00 */
[----:B------:R-:W-:Y:S01]  /*ad00*/  LOP3.LUT P4, RZ, R8, 0xff, RZ, 0xc0, !PT ;  /* 0x000000ff08ff7812 */ /* 0x000fe2000788c0ff */
[----:B------:R-:W-:Y:S01]  /*ad10*/  VIADD R4, R7, UR40 ;  /* 0x0000002807047c36 */ /* 0x000fe20008000000 */
[----:B------:R-:W-:Y:S01]  /*ad20*/  ULDC.64 UR8, c[0x0][0x650] ;  /* 0x0001940000087ab9 */ /* 0x000fe20000000a00 */
[----:B------:R-:W-:Y:S01]  /*ad30*/  IMAD.U32 R7, RZ, RZ, UR40 ;  /* 0x00000028ff077e24 */ /* 0x000fe2000f8e00ff */
[----:B------:R-:W-:Y:S01]  /*ad40*/  UISETP.GE.U32.AND UP0, UPT, UR40, 0x5, UPT ;  /* 0x000000052800788c */ /* 0x000fe2000bf06070 */
[----:B------:R-:W-:Y:S01]  /*ad50*/  BSSY B1, `(.L_x_303) ;  /* 0x000006f000017945 */ /* 0x000fe20003800000 */
[----:B------:R-:W-:Y:S01]  /*ad60*/  ISETP.GT.U32.AND P1, PT, R4, 0x4, PT ;  /* 0x000000040400780c */ /* 0x000fe20003f24070 */
[----:B------:R-:W-:Y:S01]  /*ad70*/  IMAD.MOV.U32 R19, RZ, RZ, -0x1 ;  /* 0xffffffffff137424 */ /* 0x000fe200078e00ff */
[----:B------:R-:W-:Y:S01]  /*ad80*/  PRMT R8, RZ, 0x7610, R8 ;  /* 0x00007610ff087816 */ /* 0x000fe20000000008 */
[----:B------:R-:W-:Y:S01]  /*ad90*/  IMAD.MOV.U32 R22, RZ, RZ, -0x1 ;  /* 0xffffffffff167424 */ /* 0x000fe200078e00ff */
[----:B------:R-:W-:-:S02]  /*ada0*/  ISETP.LT.U32.AND P1, PT, R7, 0x5, P1 ;  /* 0x000000050700780c */ /* 0x000fc40000f21070 */
[----:B------:R-:W-:Y:S01]  /*adb0*/  PLOP3.LUT P3, PT, PT, PT, UP0, 0x80, 0x0 ;  /* 0x000000000000781c */ /* 0x000fe20003f6f008 */
[----:B------:R-:W0:Y:S01]  /*adc0*/  @P4 S2R R3, SR_CgaCtaId ;  /* 0x0000000000034919 */ /* 0x000e220000008800 */
[----:B------:R-:W-:-:S04]  /*add0*/  @P4 MOV R2, 0x400 ;  /* 0x0000040000024802 */ /* 0x000fc80000000f00 */
[----:B0-----:R-:W-:Y:S01]  /*ade0*/  @P4 LEA R5, R3, R2, 0x18 ;  /* 0x0000000203054211 */ /* 0x001fe200078ec0ff */
[----:B------:R-:W-:-:S03]  /*adf0*/  IMAD.WIDE.U32 R2, R4, -0x33333333, RZ ;  /* 0xcccccccd04027825 */ /* 0x000fc600078e00ff */
[----:B------:R0:W-:Y:S01]  /*ae00*/  @P4 SYNCS.ARRIVE.TRANS64.A1T0 RZ, [R5+URZ+0x88], RZ ;  /* 0x000088ff05ff49a7 */ /* 0x0001e2000810003f */
[----:B------:R-:W-:Y:S01]  /*ae10*/  IMAD.MOV.U32 R2, RZ, RZ, -0x1 ;  /* 0xffffffffff027424 */ /* 0x000fe200078e00ff */
[----:B0-----:R-:W-:Y:S02]  /*ae20*/  SHF.R.U32.HI R5, RZ, 0x2, R3 ;  /* 0x00000002ff057819 */ /* 0x001fe40000011603 */
[----:B------:R-:W-:-:S03]  /*ae30*/  SEL R3, RZ, 0x1, !P1 ;  /* 0x00000001ff037807 */ /* 0x000fc60004800000 */
[----:B------:R-:W-:Y:S01]  /*ae40*/  IMAD R7, R5, -0x5, R4 ;  /* 0xfffffffb05077824 */ /* 0x000fe200078e0204 */
[----:B------:R-:W-:Y:S02]  /*ae50*/  LOP3.LUT R0, R0, R3, RZ, 0x3c, !PT ;  /* 0x0000000300007212 */ /* 0x000fe400078e3cff */
[----:B------:R-:W-:Y:S02]  /*ae60*/  PRMT R3, RZ, 0x7610, R3 ;  /* 0x00007610ff037816 */ /* 0x000fe40000000003 */
[----:B------:R-:W-:Y:S02]  /*ae70*/  @P3 LOP3.LUT R0, R0, 0x1, R5, 0x78, !PT ;  /* 0x0000000100003812 */ /* 0x000fe400078e7805 */
[----:B--2---:R-:W-:-:S04]  /*ae80*/  IADD3 R18, P4, R18, R14, RZ ;  /* 0x0000000e12127210 */ /* 0x004fc80007f9e0ff */
[----:B------:R-:W-:Y:S01]  /*ae90*/  ISETP.GE.U32.AND P1, PT, R18, UR8, PT ;  /* 0x0000000812007c0c */ /* 0x000fe2000bf26070 */
[----:B------:R-:W-:-:S05]  /*aea0*/  IMAD.X R17, R17, 0x1, R23, P4 ;  /* 0x0000000111117824 */ /* 0x000fca00020e0617 */
[----:B------:R-:W-:-:S13]  /*aeb0*/  ISETP.GE.U32.AND.EX P1, PT, R17, UR9, PT, P1 ;  /* 0x0000000911007c0c */ /* 0x000fda000bf26110 */
[----:B------:R-:W-:Y:S05]  /*aec0*/  @P1 BRA `(.L_x_304) ;  /* 0x00000004005c1947 */ /* 0x000fea0003800000 */
[----:B------:R-:W0:Y:S01]  /*aed0*/  S2R R11, SR_CTAID.X ;  /* 0x00000000000b7919 */ /* 0x000e220000002500 */
[----:B------:R-:W-:Y:S01]  /*aee0*/  ULDC.64 UR8, c[0x0][0x628] ;  /* 0x00018a0000087ab9 */ /* 0x000fe20000000a00 */
[----:B------:R-:W1:Y:S01]  /*aef0*/  LDC R12, c[0x0][0x144] ;  /* 0x00005100ff0c7b82 */ /* 0x000e620000000800 */
[----:B------:R-:W-:Y:S01]  /*af00*/  ISETP.NE.U32.AND P1, PT, RZ, UR8, PT ;  /* 0x00000008ff007c0c */ /* 0x000fe2000bf25070 */
[----:B------:R-:W2:Y:S01]  /*af10*/  S2R R9, SR_CTAID.Y ;  /* 0x0000000000097919 */ /* 0x000ea20000002600 */
[----:B------:R-:W-:Y:S01]  /*af20*/  ULDC UR10, c[0x0][0x150] ;  /* 0x00005400000a7ab9 */ /* 0x000fe20000000800 */
[----:B------:R-:W-:Y:S01]  /*af30*/  ULDC UR11, c[0x0][0x630] ;  /* 0x00018c00000b7ab9 */ /* 0x000fe20000000800 */
[----:B------:R-:W-:Y:S01]  /*af40*/  ISETP.NE.AND.EX P1, PT, RZ, UR9, PT, P1 ;  /* 0x00000009ff007c0c */ /* 0x000fe2000bf25310 */
[----:B------:R-:W-:Y:S01]  /*af50*/  IMAD.MOV.U32 R2, RZ, RZ, R18 ;  /* 0x000000ffff027224 */ /* 0x000fe200078e0012 */
[----:B0-----:R-:W-:-:S05]  /*af60*/  I2FP.F32.U32 R3, R11 ;  /* 0x0000000b00037245 */ /* 0x001fca0000201000 */
[----:B------:R-:W-:Y:S01]  /*af70*/  FMUL R14, R3, UR10 ;  /* 0x0000000a030e7c20 */ /* 0x000fe20008400000 */
[----:B------:R-:W-:-:S05]  /*af80*/  IMAD.MOV.U32 R3, RZ, RZ, R17 ;  /* 0x000000ffff037224 */ /* 0x000fca00078e0011 */
[----:B--2---:R-:W-:Y:S05]  /*af90*/  @!P1 BRA `(.L_x_305) ;  /* 0x0000000000289947 */ /* 0x004fea0003800000 */
[----:B------:R-:W-:Y:S02]  /*afa0*/  ULDC UR10, c[0x0][0x634] ;  /* 0x00018d00000a7ab9 */ /* 0x000fe40000000800 */
[----:B------:R-:W-:-:S05]  /*afb0*/  IADD3 R3, P1, R18, UR10, RZ ;  /* 0x0000000a12037c10 */ /* 0x000fca000ff3e0ff */
[----:B------:R-:W-:-:S04]  /*afc0*/  IMAD.X R13, RZ, RZ, R17, P1 ;  /* 0x000000ffff0d7224 */ /* 0x000fc800008e0611 */
[----:B------:R-:W-:-:S04]  /*afd0*/  IMAD.WIDE.U32 R4, R13, UR8, RZ ;  /* 0x000000080d047c25 */ /* 0x000fc8000f8e00ff */
[----:B------:R-:W-:-:S04]  /*afe0*/  IMAD.WIDE.U32 R4, P1, R3, UR9, R4 ;  /* 0x0000000903047c25 */ /* 0x000fc8000f820004 */
[----:B------:R-:W-:-:S04]  /*aff0*/  IMAD.WIDE.U32 R2, R3, UR8, RZ ;  /* 0x0000000803027c25 */ /* 0x000fc8000f8e00ff */
[----:B------:R-:W-:Y:S01]  /*b000*/  IMAD.MOV.U32 R2, RZ, RZ, R5 ;  /* 0x000000ffff027224 */ /* 0x000fe200078e0005 */
[----:B------:R-:W-:Y:S01]  /*b010*/  IADD3 RZ, P3, R3, R4, RZ ;  /* 0x0000000403ff7210 */ /* 0x000fe20007f7e0ff */
[----:B------:R-:W-:-:S04]  /*b020*/  IMAD.X R3, RZ, RZ, RZ, P1 ;  /* 0x000000ffff037224 */ /* 0x000fc800008e06ff */
[----:B------:R-:W-:-:S08]  /*b030*/  IMAD.WIDE.U32.X R2, R13, UR9, R2, P3 ;  /* 0x000000090d027c25 */ /* 0x000fd000098e0402 */
.L_x_305:
[--C-:B------:R-:W-:Y:S01]  /*b040*/  SHF.R.U64 R10, R2, UR11, R3.reuse ;  /* 0x0000000b020a7c19 */ /* 0x100fe20008001203 */
[----:B------:R-:W0:Y:S01]  /*b050*/  F2I.U32.TRUNC.NTZ R14, R14 ;  /* 0x0000000e000e7305 */ /* 0x000e22000020f000 */
[----:B------:R-:W-:Y:S01]  /*b060*/  SHF.R.U32.HI R2, RZ, UR11, R3 ;  /* 0x0000000bff027c19 */ /* 0x000fe20008011603 */
[----:B------:R-:W-:Y:S01]  /*b070*/  ULDC.64 UR8, c[0x0][0x620] ;  /* 0x0001880000087ab9 */ /* 0x000fe20000000a00 */
[----:B------:R-:W-:Y:S01]  /*b080*/  IADD3 R5, P1, RZ, -R10, RZ ;  /* 0x8000000aff057210 */ /* 0x000fe20007f3e0ff */
[----:B------:R-:W-:Y:S01]  /*b090*/  IMAD.MOV.U32 R3, RZ, RZ, R17 ;  /* 0x000000ffff037224 */ /* 0x000fe200078e0011 */
[----:B------:R-:W-:-:S03]  /*b0a0*/  ULDC.64 UR10, c[0x0][0x640] ;  /* 0x00019000000a7ab9 */ /* 0x000fc60000000a00 */
[----:B------:R-:W-:Y:S01]  /*b0b0*/  IMAD.X R2, RZ, RZ, ~R2, P1 ;  /* 0x000000ffff027224 */ /* 0x000fe200008e0e02 */
[----:B------:R-:W-:-:S03]  /*b0c0*/  ISETP.NE.U32.AND P1, PT, RZ, UR10, PT ;  /* 0x0000000aff007c0c */ /* 0x000fc6000bf25070 */
[----:B------:R-:W-:Y:S01]  /*b0d0*/  IMAD R4, R2, UR8, RZ ;  /* 0x0000000802047c24 */ /* 0x000fe2000f8e02ff */
[----:B------:R-:W-:Y:S01]  /*b0e0*/  ISETP.NE.AND.EX P1, PT, RZ, UR11, PT, P1 ;  /* 0x0000000bff007c0c */ /* 0x000fe2000bf25310 */
[----:B------:R-:W-:-:S04]  /*b0f0*/  IMAD.MOV.U32 R2, RZ, RZ, R18 ;  /* 0x000000ffff027224 */ /* 0x000fc800078e0012 */
[----:B------:R-:W-:Y:S01]  /*b100*/  IMAD.WIDE.U32 R2, R5, UR8, R2 ;  /* 0x0000000805027c25 */ /* 0x000fe2000f8e0002 */
[----:B------:R-:W-:-:S03]  /*b110*/  ULDC UR8, c[0x0][0x618] ;  /* 0x0001860000087ab9 */ /* 0x000fc60000000800 */
[----:B------:R-:W-:Y:S01]  /*b120*/  IMAD R5, R5, UR9, R4 ;  /* 0x0000000905057c24 */ /* 0x000fe2000f8e0204 */
[----:B------:R-:W-:Y:S01]  /*b130*/  ULDC UR9, c[0x0][0x154] ;  /* 0x0000550000097ab9 */ /* 0x000fe20000000800 */
[----:B0-----:R-:W-:Y:S02]  /*b140*/  IMAD.MOV R4, RZ, RZ, -R14 ;  /* 0x000000ffff047224 */ /* 0x001fe400078e0a0e */
[----:B------:R-:W0:Y:S01]  /*b150*/  LDC R14, c[0x0][0x148] ;  /* 0x00005200ff0e7b82 */ /* 0x000e220000000800 */
[----:B------:R-:W-:Y:S02]  /*b160*/  IMAD.IADD R3, R3, 0x1, R5 ;  /* 0x0000000103037824 */ /* 0x000fe400078e0205 */
[----:B-1----:R-:W-:Y:S01]  /*b170*/  IMAD R11, R12, R4, R11 ;  /* 0x000000040c0b7224 */ /* 0x002fe200078e020b */
[----:B------:R-:W-:Y:S02]  /*b180*/  I2FP.F32.U32 R4, R9 ;  /* 0x0000000900047245 */ /* 0x000fe40000201000 */
[----:B------:R-:W-:-:S02]  /*b190*/  SHF.R.U64 R12, R2, UR8, R3 ;  /* 0x00000008020c7c19 */ /* 0x000fc40008001203 */
[----:B------:R-:W-:Y:S01]  /*b1a0*/  SHF.R.U32.HI R3, RZ, UR8, R3 ;  /* 0x00000008ff037c19 */ /* 0x000fe20008011603 */
[----:B------:R-:W-:Y:S01]  /*b1b0*/  FMUL R4, R4, UR9 ;  /* 0x0000000904047c20 */ /* 0x000fe20008400000 */
[----:B------:R-:W-:Y:S02]  /*b1c0*/  ULDC UR8, c[0x0][0x608] ;  /* 0x0001820000087ab9 */ /* 0x000fe40000000800 */
[--C-:B------:R-:W-:Y:S01]  /*b1d0*/  SHF.R.U64 R15, R12, UR8, R3.reuse ;  /* 0x000000080c0f7c19 */ /* 0x100fe20008001203 */
[----:B------:R1:W2:Y:S01]  /*b1e0*/  F2I.U32.TRUNC.NTZ R20, R4 ;  /* 0x0000000400147305 */ /* 0x0002a2000020f000 */
[----:B------:R-:W-:Y:S01]  /*b1f0*/  SHF.R.U32.HI R2, RZ, UR8, R3 ;  /* 0x00000008ff027c19 */ /* 0x000fe20008011603 */
[----:B------:R-:W-:-:S03]  /*b200*/  ULDC UR8, c[0x0][0x658] ;  /* 0x0001960000087ab9 */ /* 0x000fc60000000800 */
[--C-:B------:R-:W-:Y:S02]  /*b210*/  SHF.R.U64 R13, R15, UR8, R2.reuse ;  /* 0x000000080f0d7c19 */ /* 0x100fe40008001202 */
[----:B------:R-:W-:-:S03]  /*b220*/  SHF.R.U32.HI R19, RZ, UR8, R2 ;  /* 0x00000008ff137c19 */ /* 0x000fc60008011602 */
[----:B------:R-:W-:Y:S02]  /*b230*/  IMAD.MOV.U32 R2, RZ, RZ, R13 ;  /* 0x000000ffff027224 */ /* 0x000fe400078e000d */
[----:B------:R-:W-:Y:S01]  /*b240*/  IMAD.MOV.U32 R3, RZ, RZ, R19 ;  /* 0x000000ffff037224 */ /* 0x000fe200078e0013 */
[----:B-1----:R-:W-:Y:S06]  /*b250*/  @!P1 BRA `(.L_x_306) ;  /* 0x0000000000289947 */ /* 0x002fec0003800000 */
        /* <DEDUP_REMOVED lines=10> */
.L_x_306:
[----:B------:R-:W1:Y:S01]  /*b300*/  LDC R4, c[0x0][0x65c] ;  /* 0x00019700ff047b82 */ /* 0x000e620000000800 */
[----:B------:R-:W-:Y:S01]  /*b310*/  ULDC UR8, c[0x0][0x648] ;  /* 0x0001920000087ab9 */ /* 0x000fe20000000800 */
[----:B------:R-:W-:Y:S01]  /*b320*/  LOP3.LUT R15, R15, UR13, RZ, 0xc0, !PT ;  /* 0x0000000d0f0f7c12 */ /* 0x000fe2000f8ec0ff */
[----:B--2---:R-:W-:Y:S01]  /*b330*/  IMAD.MOV R20, RZ, RZ, -R20 ;  /* 0x000000ffff147224 */ /* 0x004fe200078e0a14 */
[----:B------:R-:W-:Y:S01]  /*b340*/  SHF.R.U64 R2, R2, UR8, R3 ;  /* 0x0000000802027c19 */ /* 0x000fe20008001203 */
[----:B------:R-:W-:Y:S01]  /*b350*/  ULDC UR8, c[0x0][0x638] ;  /* 0x00018e0000087ab9 */ /* 0x000fe20000000800 */
[----:B------:R-:W-:Y:S01]  /*b360*/  LOP3.LUT R12, R12, UR4, RZ, 0xc0, !PT ;  /* 0x000000040c0c7c12 */ /* 0x000fe2000f8ec0ff */
[----:B------:R-:W-:Y:S01]  /*b370*/  ULDC UR9, c[0x0][0x610] ;  /* 0x0001840000097ab9 */ /* 0x000fe20000000800 */
[----:B------:R-:W-:Y:S01]  /*b380*/  IMAD.MOV.U32 R3, RZ, RZ, 0x1 ;  /* 0x00000001ff037424 */ /* 0x000fe200078e00ff */
[----:B-1----:R-:W-:Y:S01]  /*b390*/  ISETP.NE.AND P1, PT, R4, 0x1, PT ;  /* 0x000000010400780c */ /* 0x002fe20003f25270 */
[----:B------:R-:W-:-:S02]  /*b3a0*/  IMAD.MOV R4, RZ, RZ, -R2 ;  /* 0x000000ffff047224 */ /* 0x000fc400078e0a02 */
[----:B------:R-:W-:Y:S02]  /*b3b0*/  IMAD R2, R2, UR5, R15 ;  /* 0x0000000502027c24 */ /* 0x000fe4000f8e020f */
[----:B------:R-:W-:Y:S01]  /*b3c0*/  IMAD R13, R4, UR8, R13 ;  /* 0x00000008040d7c24 */ /* 0x000fe2000f8e020d */
[----:B------:R-:W-:-:S07]  /*b3d0*/  ULDC UR8, c[0x0][0x600] ;  /* 0x0001800000087ab9 */ /* 0x000fce0000000800 */
[----:B0-----:R-:W-:-:S04]  /*b3e0*/  @P1 IMAD R11, R14, R20, R9 ;  /* 0x000000140e0b1224 */ /* 0x001fc800078e0209 */
[----:B------:R-:W-:Y:S02]  /*b3f0*/  IMAD R11, R2, UR9, R11 ;  /* 0x00000009020b7c24 */ /* 0x000fe4000f8e020b */
[----:B------:R-:W-:-:S05]  /*b400*/  IMAD R2, R13, UR8, R12 ;  /* 0x000000080d027c24 */ /* 0x000fca000f8e020c */
[----:B------:R-:W-:Y:S02]  /*b410*/  SEL R22, R2, R11, !P1 ;  /* 0x0000000b02167207 */ /* 0x000fe40004800000 */
[----:B------:R-:W-:Y:S01]  /*b420*/  SEL R19, R11, R2, !P1 ;  /* 0x000000020b137207 */ /* 0x000fe20004800000 */
[----:B------:R-:W-:-:S07]  /*b430*/  IMAD.MOV.U32 R2, RZ, RZ, R10 ;  /* 0x000000ffff027224 */ /* 0x000fce00078e000a */
.L_x_304:
[----:B------:R-:W-:Y:S05]  /*b440*/  BSYNC B1 ;  /* 0x0000000000017941 */ /* 0x000fea0003800000 */
.L_x_303:
[----:B------:R-:W-:-:S13]  /*b450*/  LOP3.LUT P1, RZ, R3, 0xff, RZ, 0xc0, !PT ;  /* 0x000000ff03ff7812 */ /* 0x000fda000782c0ff */
[----:B------:R-:W-:Y:S05]  /*b460*/  @P1 BRA `(.L_x_307) ;  /* 0xfffffff400181947 */ /* 0x000fea000383ffff */
[----:B------:R-:W-:Y:S05]  /*b470*/  BSYNC B0 ;  /* 0x0000000000007941 */ /* 0x000fea0003800000 */
.L_x_295:
[----:B------:R-:W-:-:S03]  /*b480*/  UMOV UR8, 0xffffffff ;  /* 0xffffffff00087882 */ /* 0x000fc60000000000 */
[----:B------:R-:W-:Y:S05]  /*b490*/  BRA.DIV UR8, `(.L_x_308) ;  /* 0x0000000608647947 */ /* 0x000fea000b800000 */
[----:B------:R-:W-:-:S13]  /*b4a0*/  ELECT P6, URZ, PT ;  /* 0x00000000003f782f */ /* 0x000fda00038c0000 */
.L_x_325:
[----:B------:R-:W-:Y:S04]  /*b4b0*/  BSSY B0, `(.L_x_309) ;  /* 0x0000034000007945 */ /* 0x000fe80003800000 */
[----:B------:R-:W-:Y:S05]  /*b4c0*/  @!P6 BRA `(.L_x_310) ;  /* 0x0000000000c8e947 */ /* 0x000fea0003800000 */
[----:B------:R-:W-:-:S04]  /*b4d0*/  LOP3.LUT R16, R16, 0x2, RZ, 0xfc, !PT ;  /* 0x0000000210107812 */ /* 0x000fc800078efcff */
[----:B------:R-:W-:-:S13]  /*b4e0*/  ISETP.NE.AND P0, PT, R16, 0x3, PT ;  /* 0x000000031000780c */ /* 0x000fda0003f05270 */
[----:B------:R-:W-:Y:S05]  /*b4f0*/  @!P0 BRA `(.L_x_311) ;  /* 0x0000000000048947 */ /* 0x000fea0003800000 */
[----:B------:R-:W-:Y:S01]  /*b500*/  BPT.TRAP 0x1 ;  /* 0x000000040000795c */ /* 0x000fe20000300000 */
.L_x_311:
[----:B------:R-:W0:Y:S01]  /*b510*/  S2R R3, SR_CgaCtaId ;  /* 0x0000000000037919 */ /* 0x000e220000008800 */
[----:B------:R-:W-:Y:S02]  /*b520*/  MOV R2, 0x400 ;  /* 0x0000040000027802 */ /* 0x000fe40000000f00 */
[----:B------:R-:W-:Y:S02]  /*b530*/  SHF.L.U32 R4, R0, 0x1f, RZ ;  /* 0x0000001f00047819 */ /* 0x000fe400000006ff */
[----:B0-----:R-:W-:-:S05]  /*b540*/  LEA R2, R3, R2, 0x18 ;  /* 0x0000000203027211 */ /* 0x001fca00078ec0ff */
[----:B------:R-:W-:-:S04]  /*b550*/  VIADD R2, R2, 0x28 ;  /* 0x0000002802027836 */ /* 0x000fc80000000000 */
[C---:B------:R-:W-:Y:S02]  /*b560*/  IMAD R9, R7.reuse, 0x8, R2 ;  /* 0x0000000807097824 */ /* 0x040fe400078e0202 */
[----:B------:R-:W-:Y:S02]  /*b570*/  VIADD R7, R7, 0x1 ;  /* 0x0000000107077836 */ /* 0x000fe40000000000 */
[----:B------:R-:W0:Y:S03]  /*b580*/  SYNCS.PHASECHK.TRANS64.TRYWAIT P0, [R9+URZ], R4 ;  /* 0x00000004090075a7 */ /* 0x000e26000800017f */
[----:B------:R-:W-:-:S04]  /*b590*/  ISETP.NE.AND P1, PT, R7, 0x5, PT ;  /* 0x000000050700780c */ /* 0x000fc80003f25270 */
[----:B------:R-:W-:Y:S02]  /*b5a0*/  SEL R3, RZ, 0x1, P1 ;  /* 0x00000001ff037807 */ /* 0x000fe40000800000 */
[----:B------:R-:W-:Y:S02]  /*b5b0*/  SEL R7, R7, RZ, P1 ;  /* 0x000000ff07077207 */ /* 0x000fe40000800000 */
[----:B------:R-:W-:-:S03]  /*b5c0*/  LOP3.LUT R6, R0, R3, RZ, 0x3c, !PT ;  /* 0x0000000300067212 */ /* 0x000fc600078e3cff */
[----:B------:R-:W-:Y:S01]  /*b5d0*/  IMAD R8, R7, 0x8, R2 ;  /* 0x0000000807087824 */ /* 0x000fe200078e0202 */
[----:B------:R-:W-:Y:S01]  /*b5e0*/  SHF.L.U32 R5, R6, 0x1f, RZ ;  /* 0x0000001f06057819 */ /* 0x000fe200000006ff */
[----:B0-----:R-:W-:Y:S06]  /*b5f0*/  @!P0 BRA `(.L_x_312) ;  /* 0x00000004002c8947 */ /* 0x001fec0003800000 */
.L_x_326:
[----:B------:R-:W1:Y:S01]  /*b600*/  SYNCS.PHASECHK.TRANS64.TRYWAIT P0, [R8+URZ], R5 ;  /* 0x00000005080075a7 */ /* 0x000e62000800017f */
[----:B------:R-:W-:-:S05]  /*b610*/  VIADD R0, R7, 0x1 ;  /* 0x0000000107007836 */ /* 0x000fca0000000000 */
[----:B------:R-:W-:-:S04]  /*b620*/  ISETP.NE.AND P1, PT, R0, 0x5, PT ;  /* 0x000000050000780c */ /* 0x000fc80003f25270 */
[----:B------:R-:W-:Y:S02]  /*b630*/  SEL R3, RZ, 0x1, P1 ;  /* 0x00000001ff037807 */ /* 0x000fe40000800000 */
[----:B------:R-:W-:Y:S02]  /*b640*/  SEL R7, R0, RZ, P1 ;  /* 0x000000ff00077207 */ /* 0x000fe40000800000 */
[----:B------:R-:W-:-:S03]  /*b650*/  LOP3.LUT R6, R6, R3, RZ, 0x3c, !PT ;  /* 0x0000000306067212 */ /* 0x000fc600078e3cff */
[----:B0-----:R-:W-:Y:S01]  /*b660*/  IMAD R9, R7, 0x8, R2 ;  /* 0x0000000807097824 */ /* 0x001fe200078e0202 */
[----:B------:R-:W-:Y:S01]  /*b670*/  SHF.L.U32 R4, R6, 0x1f, RZ ;  /* 0x0000001f06047819 */ /* 0x000fe200000006ff */
[----:B-1----:R-:W-:Y:S06]  /*b680*/  @!P0 BRA `(.L_x_313) ;  /* 0x00000004001c8947 */ /* 0x002fec0003800000 */
.L_x_327:
[----:B------:R-:W1:Y:S01]  /*b690*/  SYNCS.PHASECHK.TRANS64.TRYWAIT P0, [R9+URZ], R4 ;  /* 0x00000004090075a7 */ /* 0x000e62000800017f */
[----:B------:R-:W-:-:S05]  /*b6a0*/  VIADD R0, R7, 0x1 ;  /* 0x0000000107007836 */ /* 0x000fca0000000000 */
[----:B------:R-:W-:-:S04]  /*b6b0*/  ISETP.NE.AND P1, PT, R0, 0x5, PT ;  /* 0x000000050000780c */ /* 0x000fc80003f25270 */
[----:B------:R-:W-:Y:S02]  /*b6c0*/  SEL R3, RZ, 0x1, P1 ;  /* 0x00000001ff037807 */ /* 0x000fe40000800000 */
[----:B------:R-:W-:Y:S02]  /*b6d0*/  SEL R7, R0, RZ, P1 ;  /* 0x000000ff00077207 */ /* 0x000fe40000800000 */
[----:B------:R-:W-:-:S03]  /*b6e0*/  LOP3.LUT R11, R6, R3, RZ, 0x3c, !PT ;  /* 0x00000003060b7212 */ /* 0x000fc600078e3cff */
[----:B------:R-:W-:Y:S01]  /*b6f0*/  IMAD R6, R7, 0x8, R2 ;  /* 0x0000000807067824 */ /* 0x000fe200078e0202 */
[----:B0-----:R-:W-:Y:S01]  /*b700*/  SHF.L.U32 R5, R11, 0x1f, RZ ;  /* 0x0000001f0b057819 */ /* 0x001fe200000006ff */
[----:B-1----:R-:W-:Y:S06]  /*b710*/  @!P0 BRA `(.L_x_314) ;  /* 0x00000004000c8947 */ /* 0x002fec0003800000 */
.L_x_328:
[----:B------:R-:W1:Y:S01]  /*b720*/  SYNCS.PHASECHK.TRANS64.TRYWAIT P0, [R6+URZ], R5 ;  /* 0x00000005060075a7 */ /* 0x000e62000800017f */
[----:B------:R-:W-:-:S05]  /*b730*/  VIADD R0, R7, 0x1 ;  /* 0x0000000107007836 */ /* 0x000fca0000000000 */
[----:B------:R-:W-:-:S04]  /*b740*/  ISETP.NE.AND P1, PT, R0, 0x5, PT ;  /* 0x000000050000780c */ /* 0x000fc80003f25270 */
[----:B0-----:R-:W-:Y:S02]  /*b750*/  SEL R4, RZ, 0x1, P1 ;  /* 0x00000001ff047807 */ /* 0x001fe40000800000 */
[----:B------:R-:W-:Y:S02]  /*b760*/  SEL R3, R0, RZ, P1 ;  /* 0x000000ff00037207 */ /* 0x000fe40000800000 */
[----:B------:R-:W-:Y:S01]  /*b770*/  LOP3.LUT R0, R11, R4, RZ, 0x3c, !PT ;  /* 0x000000040b007212 */ /* 0x000fe200078e3cff */
[----:B-1----:R-:W-:Y:S06]  /*b780*/  @!P0 BRA `(.L_x_315) ;  /* 0x0000000400048947 */ /* 0x002fec0003800000 */
.L_x_329:
[----:B------:R-:W-:Y:S01]  /*b790*/  IMAD R3, R3, 0x8, R2 ;  /* 0x0000000803037824 */ /* 0x000fe200078e0202 */
[----:B------:R-:W-:-:S07]  /*b7a0*/  SHF.L.U32 R0, R0, 0x1f, RZ ;  /* 0x0000001f00007819 */ /* 0x000fce00000006ff */
.L_x_316:
[----:B-1----:R1:W2:Y:S02]  /*b7b0*/  SYNCS.PHASECHK.TRANS64.TRYWAIT P0, [R3+URZ], R0 ;  /* 0x00000000030075a7 */ /* 0x0022a4000800017f */
[----:B--2---:R-:W-:Y:S05]  /*b7c0*/  @!P0 NANOSLEEP.SYNCS 0x989680 ;  /* 0x009896800000895d */ /* 0x004fea0003900000 */
[----:B------:R-:W2:Y:S02]  /*b7d0*/  @!P0 SYNCS.PHASECHK.TRANS64 P0, [R3+URZ], R0 ;  /* 0x00000000030085a7 */ /* 0x000ea4000800007f */
[----:B--2---:R-:W-:Y:S05]  /*b7e0*/  @!P0 BRA `(.L_x_316) ;  /* 0xfffffffc00f08947 */ /* 0x004fea000383ffff */
.L_x_310:
[----:B------:R-:W-:Y:S05]  /*b7f0*/  BSYNC B0 ;  /* 0x0000000000007941 */ /* 0x000fea0003800000 */
.L_x_309:
[----:B------:R-:W-:Y:S05]  /*b800*/  EXIT ;  /* 0x000000000000794d */ /* 0x000fea0003800000 */
.L_x_19:
[----:B-1----:R1:W2:Y:S02]  /*b810*/  SYNCS.PHASECHK.TRANS64.TRYWAIT P0, [R161+URZ], R0 ;  /* 0x00000000a10075a7 */ /* 0x0022a4000800017f */
[----:B--2---:R-:W-:Y:S05]  /*b820*/  @!P0 NANOSLEEP.SYNCS 0x989680 ;  /* 0x009896800000895d */ /* 0x004fea0003900000 */
[----:B------:R-:W2:Y:S02]  /*b830*/  @!P0 SYNCS.PHASECHK.TRANS64 P0, [R161+URZ], R0 ;  /* 0x00000000a10085a7 */ /* 0x000ea4000800007f */
[----:B--2---:R-:W-:Y:S05]  /*b840*/  @!P0 BRA `(.L_x_19) ;  /* 0xfffffffc00f08947 */ /* 0x004fea000383ffff */
[----:B------:R-:W-:Y:S05]  /*b850*/  BRA `(.L_x_317) ;  /* 0xffffff5c00a87947 */ /* 0x000fea000383ffff */
.L_x_24:
[----:B--2---:R2:W3:Y:S02]  /*b860*/  SYNCS.PHASECHK.TRANS64.TRYWAIT P1, [R3+URZ], R0 ;  /* 0x00000000030075a7 */ /* 0x0044e4000802017f */
[----:B---3--:R-:W-:Y:S05]  /*b870*/  @!P1 NANOSLEEP.SYNCS 0x989680 ;  /* 0x009896800000995d */ /* 0x008fea0003900000 */
[----:B------:R-:W3:Y:S02]  /*b880*/  @!P1 SYNCS.PHASECHK.TRANS64 P1, [R3+URZ], R0 ;  /* 0x00000000030095a7 */ /* 0x000ee4000802007f */
[----:B---3--:R-:W-:Y:S05]  /*b890*/  @!P1 BRA `(.L_x_24) ;  /* 0xfffffffc00f09947 */ /* 0x008fea000383ffff */
[----:B------:R-:W-:Y:S05]  /*b8a0*/  BRA `(.L_x_23) ;  /* 0xffffff6000147947 */ /* 0x000fea000383ffff */
.L_x_29:
[----:B--2---:R-:W-:-:S04]  /*b8b0*/  IMAD.U32 R5, RZ, RZ, UR4 ;  /* 0x00000004ff057e24 */ /* 0x004fc8000f8e00ff */
[----:B------:R2:W3:Y:S03]  /*b8c0*/  SYNCS.PHASECHK.TRANS64.TRYWAIT P1, [R5+URZ], R4 ;  /* 0x00000004050075a7 */ /* 0x0004e6000802017f */
[----:B---3--:R-:W-:Y:S05]  /*b8d0*/  @!P1 NANOSLEEP.SYNCS 0x989680 ;  /* 0x009896800000995d */ /* 0x008fea0003900000 */
[----:B------:R-:W3:Y:S02]  /*b8e0*/  @!P1 SYNCS.PHASECHK.TRANS64 P1, [R5+URZ], R4 ;  /* 0x00000004050095a7 */ /* 0x000ee4000802007f */
[----:B---3--:R-:W-:Y:S05]  /*b8f0*/  @!P1 BRA `(.L_x_29) ;  /* 0xfffffffc00ec9947 */ /* 0x008fea000383ffff */
[----:B------:R-:W-:Y:S05]  /*b900*/  BRA `(.L_x_28) ;  /* 0xffffff6000f07947 */ /* 0x000fea000383ffff */
.L_x_35:
[----:B-1----:R1:W2:Y:S02]  /*b910*/  SYNCS.PHASECHK.TRANS64.TRYWAIT P0, [R161+URZ+0x10], R0 ;  /* 0x00001000a10075a7 */ /* 0x0022a4000800017f */
[----:B--2---:R-:W-:Y:S05]  /*b920*/  @!P0 NANOSLEEP.SYNCS 0x989680 ;  /* 0x009896800000895d */ /* 0x004fea0003900000 */
[----:B------:R-:W2:Y:S02]  /*b930*/  @!P0 SYNCS.PHASECHK.TRANS64 P0, [R161+URZ+0x10], R0 ;  /* 0x00001000a10085a7 */ /* 0x000ea4000800007f */
[----:B--2---:R-:W-:Y:S05]  /*b940*/  @!P0 BRA `(.L_x_35) ;  /* 0xfffffffc00f08947 */ /* 0x004fea000383ffff */
[----:B------:R-:W-:Y:S05]  /*b950*/  BRA `(.L_x_318) ;  /* 0xffffff6800487947 */ /* 0x000fea000383ffff */
.L_x_296:
[----:B------:R-:W-:Y:S01]  /*b960*/  BSSY B1, `(.L_x_319) ;  /* 0x0000006000017945 */ /* 0x000fe20003800000 */
[----:B------:R-:W-:-:S07]  /*b970*/  IMAD.MOV.U32 R15, RZ, RZ, -0x1 ;  /* 0xffffffffff0f7424 */ /* 0x000fce00078e00ff */
[----:B-----5:R-:W-:Y:S05]  /*b980*/  WARPSYNC.COLLECTIVE R15, `(.L_x_320) ;  /* 0x000000000f0c7348 */ /* 0x020fea0003c00000 */
[----:B------:R-:W-:Y:S02]  /*b990*/  ELECT P6, UR62, PT ;  /* 0x00000000003e782f */ /* 0x000fe400038c0000 */
[----:B------:R-:W-:Y:S01]  /*b9a0*/  MOV R14, UR62 ;  /* 0x0000003e000e7c02 */ /* 0x000fe20008000f00 */
[----:B-----5:R-:W-:Y:S10]  /*b9b0*/  ENDCOLLECTIVE ;  /* 0x000000000000791b */ /* 0x020ff40003800000 */
.L_x_320:
[----:B------:R-:W-:Y:S05]  /*b9c0*/  BSYNC B1 ;  /* 0x0000000000017941 */ /* 0x000fea0003800000 */
.L_x_319:
[----:B------:R-:W-:Y:S05]  /*b9d0*/  BRA `(.L_x_321) ;  /* 0xffffffec00c87947 */ /* 0x000fea000383ffff */
.L_x_299:
[----:B0-----:R0:W1:Y:S02]  /*b9e0*/  SYNCS.PHASECHK.TRANS64.TRYWAIT P1, [R10+URZ+0x28], R5 ;  /* 0x000028050a0075a7 */ /* 0x001064000802017f */
[----:B-1----:R-:W-:Y:S05]  /*b9f0*/  @!P1 NANOSLEEP.SYNCS 0x989680 ;  /* 0x009896800000995d */ /* 0x002fea0003900000 */
[----:B------:R-:W1:Y:S02]  /*ba00*/  @!P1 SYNCS.PHASECHK.TRANS64 P1, [R10+URZ+0x28], R5 ;  /* 0x000028050a0095a7 */ /* 0x000e64000802007f */
[----:B-1----:R-:W-:Y:S05]  /*ba10*/  @!P1 BRA `(.L_x_299) ;  /* 0xfffffffc00f09947 */ /* 0x002fea000383ffff */
[----:B------:R-:W-:Y:S05]  /*ba20*/  BRA `(.L_x_322) ;  /* 0xfffffff000007947 */ /* 0x000fea000383ffff */
.L_x_308:
[----:B------:R-:W-:Y:S01]  /*ba30*/  BSSY B0, `(.L_x_323) ;  /* 0x0000006000007945 */ /* 0x000fe20003800000 */
[----:B------:R-:W-:-:S07]  /*ba40*/  IMAD.MOV.U32 R15, RZ, RZ, -0x1 ;  /* 0xffffffffff0f7424 */ /* 0x000fce00078e00ff */
[----:B-----5:R-:W-:Y:S05]  /*ba50*/  WARPSYNC.COLLECTIVE R15, `(.L_x_324) ;  /* 0x000000000f0c7348 */ /* 0x020fea0003c00000 */
[----:B------:R-:W-:Y:S02]  /*ba60*/  ELECT P6, UR62, PT ;  /* 0x00000000003e782f */ /* 0x000fe400038c0000 */
[----:B------:R-:W-:Y:S01]  /*ba70*/  MOV R14, UR62 ;  /* 0x0000003e000e7c02 */ /* 0x000fe20008000f00 */
[----:B-----5:R-:W-:Y:S10]  /*ba80*/  ENDCOLLECTIVE ;  /* 0x000000000000791b */ /* 0x020ff40003800000 */
.L_x_324:
[----:B------:R-:W-:Y:S05]  /*ba90*/  BSYNC B0 ;  /* 0x0000000000007941 */ /* 0x000fea0003800000 */
.L_x_323:
[----:B------:R-:W-:Y:S05]  /*baa0*/  BRA `(.L_x_325) ;  /* 0xfffffff800807947 */ /* 0x000fea000383ffff */
.L_x_312:
[----:B0-----:R0:W1:Y:S02]  /*bab0*/  SYNCS.PHASECHK.TRANS64.TRYWAIT P0, [R9+URZ], R4 ;  /* 0x00000004090075a7 */ /* 0x001064000800017f */
[----:B-1----:R-:W-:Y:S05]  /*bac0*/  @!P0 NANOSLEEP.SYNCS 0x989680 ;  /* 0x009896800000895d */ /* 0x002fea0003900000 */
[----:B------:R-:W1:Y:S02]  /*bad0*/  @!P0 SYNCS.PHASECHK.TRANS64 P0, [R9+URZ], R4 ;  /* 0x00000004090085a7 */ /* 0x000e64000800007f */
[----:B-1----:R-:W-:Y:S05]  /*bae0*/  @!P0 BRA `(.L_x_312) ;  /* 0xfffffffc00f08947 */ /* 0x002fea000383ffff */
[----:B------:R-:W-:Y:S05]  /*baf0*/  BRA `(.L_x_326) ;  /* 0xfffffff800c07947 */ /* 0x000fea000383ffff */
.L_x_313:
[----:B0-----:R0:W1:Y:S02]  /*bb00*/  SYNCS.PHASECHK.TRANS64.TRYWAIT P0, [R8+URZ], R5 ;  /* 0x00000005080075a7 */ /* 0x001064000800017f */
[----:B-1----:R-:W-:Y:S05]  /*bb10*/  @!P0 NANOSLEEP.SYNCS 0x989680 ;  /* 0x009896800000895d */ /* 0x002fea0003900000 */
[----:B------:R-:W1:Y:S02]  /*bb20*/  @!P0 SYNCS.PHASECHK.TRANS64 P0, [R8+URZ], R5 ;  /* 0x00000005080085a7 */ /* 0x000e64000800007f */
[----:B-1----:R-:W-:Y:S05]  /*bb30*/  @!P0 BRA `(.L_x_313) ;  /* 0xfffffffc00f08947 */ /* 0x002fea000383ffff */
[----:B------:R-:W-:Y:S05]  /*bb40*/  BRA `(.L_x_327) ;  /* 0xfffffff800d07947 */ /* 0x000fea000383ffff */
.L_x_314:
[----:B0-----:R0:W1:Y:S02]  /*bb50*/  SYNCS.PHASECHK.TRANS64.TRYWAIT P0, [R9+URZ], R4 ;  /* 0x00000004090075a7 */ /* 0x001064000800017f */
[----:B-1----:R-:W-:Y:S05]  /*bb60*/  @!P0 NANOSLEEP.SYNCS 0x989680 ;  /* 0x009896800000895d */ /* 0x002fea0003900000 */
[----:B------:R-:W1:Y:S02]  /*bb70*/  @!P0 SYNCS.PHASECHK.TRANS64 P0, [R9+URZ], R4 ;  /* 0x00000004090085a7 */ /* 0x000e64000800007f */
[----:B-1----:R-:W-:Y:S05]  /*bb80*/  @!P0 BRA `(.L_x_314) ;  /* 0xfffffffc00f08947 */ /* 0x002fea000383ffff */
[----:B------:R-:W-:Y:S05]  /*bb90*/  BRA `(.L_x_328) ;  /* 0xfffffff800e07947 */ /* 0x000fea000383ffff */
.L_x_315:
[----:B0-----:R0:W1:Y:S02]  /*bba0*/  SYNCS.PHASECHK.TRANS64.TRYWAIT P0, [R6+URZ], R5 ;  /* 0x00000005060075a7 */ /* 0x001064000800017f */
[----:B-1----:R-:W-:Y:S05]  /*bbb0*/  @!P0 NANOSLEEP.SYNCS 0x989680 ;  /* 0x009896800000895d */ /* 0x002fea0003900000 */
[----:B------:R-:W1:Y:S02]  /*bbc0*/  @!P0 SYNCS.PHASECHK.TRANS64 P0, [R6+URZ], R5 ;  /* 0x00000005060085a7 */ /* 0x000e64000800007f */
[----:B-1----:R-:W-:Y:S05]  /*bbd0*/  @!P0 BRA `(.L_x_315) ;  /* 0xfffffffc00f08947 */ /* 0x002fea000383ffff */
[----:B------:R-:W-:Y:S05]  /*bbe0*/  BRA `(.L_x_329) ;  /* 0xfffffff800e87947 */ /* 0x000fea000383ffff */
.L_x_330:
[----:B------:R-:W-:-:S00]  /*bbf0*/  BRA `(.L_x_330) ;  /* 0xfffffffc00fc7947 */ /* 0x000fc0000383ffff */
[----:B------:R-:W-:-:S00]  /*bc00*/  NOP ;  /* 0x0000000000007918 */ /* 0x000fc00000000000 */
[----:B------:R-:W-:-:S00]  /*bc10*/  NOP ;  /* 0x0000000000007918 */ /* 0x000fc00000000000 */
[----:B------:R-:W-:-:S00]  /*bc20*/  NOP ;  /* 0x0000000000007918 */ /* 0x000fc00000000000 */
[----:B------:R-:W-:-:S00]  /*bc30*/  NOP ;  /* 0x0000000000007918 */ /* 0x000fc00000000000 */
[----:B------:R-:W-:-:S00]  /*bc40*/  NOP ;  /* 0x0000000000007918 */ /* 0x000fc00000000000 */
[----:B------:R-:W-:-:S00]  /*bc50*/  NOP ;  /* 0x0000000000007918 */ /* 0x000fc00000000000 */
[----:B------:R-:W-:-:S00]  /*bc60*/  NOP ;  /* 0x0000000000007918 */ /* 0x000fc00000000000 */
[----:B------:R-:W-:-:S00]  /*bc70*/  NOP ;  /* 0x0000000000007918 */ /* 0x000fc00000000000 */
.L_x_331:


//--------------------- .nv.global.init           --------------------------
	.section	.nv.global.init,"aw",@progbits
.nv.global.init:
	.type		$str$22,@object
	.size		$str$22,($str$23 - $str$22)
$str$22:
        /*0000*/ 	.byte	0x6b, 0x5f, 0x74, 0x69, 0x6c, 0x65, 0x5f, 0x63, 0x6f, 0x75, 0x6e, 0x74, 0x20, 0x3e, 0x3d, 0x20
        /*0010*/ 	.byte	0x31, 0x00
	.type		$str$23,@object
	.size		$str$23,(__unnamed_1 - $str$23)
$str$23:
        /*0012*/ 	.byte	0x2f, 0x74, 0x6d, 0x70, 0x2f, 0x63, 0x75, 0x74, 0x6c, 0x61, 0x73, 0x73, 0x5f, 0x73, 0x77, 0x65
        /*0022*/ 	.byte	0x65, 0x70, 0x5f, 0x73, 0x72, 0x63, 0x2f, 0x69, 0x6e, 0x63, 0x6c, 0x75, 0x64, 0x65, 0x2f, 0x63
        /*0032*/ 	.byte	0x75, 0x74, 0x6c, 0x61, 0x73, 0x73, 0x2f, 0x67, 0x65, 0x6d, 0x6d, 0x2f, 0x63, 0x6f, 0x6c, 0x6c
        /*0042*/ 	.byte	0x65, 0x63, 0x74, 0x69, 0x76, 0x65, 0x2f, 0x73, 0x6d, 0x39, 0x30, 0x5f, 0x6d, 0x6d, 0x61, 0x5f
        /*0052*/ 	.byte	0x74, 0x6d, 0x61, 0x5f, 0x67, 0x6d, 0x6d, 0x61, 0x5f, 0x73, 0x73, 0x5f, 0x77, 0x61, 0x72, 0x70
        /*0062*/ 	.byte	0x73, 0x70, 0x65, 0x63, 0x69, 0x61, 0x6c, 0x69, 0x7a, 0x65, 0x64, 0x2e, 0x68, 0x70, 0x70, 0x00
	.type		__unnamed_1,@object
	.size		__unnamed_1,(.L_0 - __unnamed_1)
__unnamed_1:
        /*0072*/ 	.byte	0x76, 0x6f, 0x69, 0x64, 0x20, 0x63, 0x75, 0x74, 0x6c, 0x61, 0x73, 0x73, 0x3a, 0x3a, 0x67, 0x65
        /* <DEDUP_REMOVED lines=181> */
        /*0bd2*/ 	.byte	0x74, 0x69, 0x74, 0x79, 0x5d, 0x00
.L_0:


//--------------------- .nv.shared._ZN7cutlass13device_kernelINS_4gemm6kernel13GemmUniversalIN4cute5tupleIJiiiiEEENS1_10collective13CollectiveMmaINS1_34MainloopSm90TmaGmmaWarpSpecializedILi5ENS5_IJNS4_1CILi2EEESB_NSA_ILi1EEEEEENS1_32KernelTmaWarpSpecializedPingpongEEENS5_IJNSA_ILi64EEENSA_ILi256EEESG_EEENS_10bfloat16_tENS5_IJlSC_lEEESJ_SK_NS4_8TiledMMAINS4_8MMA_AtomIJNS4_4SM904GMMA28MMA_64x256x16_F32BF16BF16_SSILNSO_5MajorE0ELSQ_0ELNSO_7ScaleInE1ELSR_1EEEEEENS4_6LayoutINS5_IJSC_SC_SC_EEENS5_IJNSA_ILi0EEESW_SW_EEEEENS5_IJNS4_10UnderscoreESZ_SZ_EEEEENS4_23SM90_TMA_LOAD_MULTICASTENS4_14ComposedLayoutINS4_7SwizzleILi3ELi4ELi3EEENS4_18smem_ptr_flag_bitsILi16EEENSU_INS5_IJNSA_ILi8EEESG_EEENS5_IJSG_SC_EEEEEEEvNS4_8identityES12_S1C_vS1D_EENS_8epilogue10collective6detail29Sm90TmaWarpSpecializedAdapterINS1G_15DefaultEpilogueISJ_SK_SK_NS1F_6thread17LinearCombinationISJ_Li1EffLNS1K_9ScaleType4KindE0ELNS_15FloatRoundStyleE2ESJ_EENS1_15EpilogueDefaultEEEEEvvEEEEvNT_6ParamsE --------------------------
	.section	.nv.shared._ZN7cutlass13device_kernelINS_4gemm6kernel13GemmUniversalIN4cute5tupleIJiiiiEEENS1_10collective13CollectiveMmaINS1_34MainloopSm90TmaGmmaWarpSpecializedILi5ENS5_IJNS4_1CILi2EEESB_NSA_ILi1EEEEEENS1_32KernelTmaWarpSpecializedPingpongEEENS5_IJNSA_ILi64EEENSA_ILi256EEESG_EEENS_10bfloat16_tENS5_IJlSC_lEEESJ_SK_NS4_8TiledMMAINS4_8MMA_AtomIJNS4_4SM904GMMA28MMA_64x256x16_F32BF16BF16_SSILNSO_5MajorE0ELSQ_0ELNSO_7ScaleInE1ELSR_1EEEEEENS4_6LayoutINS5_IJSC_SC_SC_EEENS5_IJNSA_ILi0EEESW_SW_EEEEENS5_IJNS4_10UnderscoreESZ_SZ_EEEEENS4_23SM90_TMA_LOAD_MULTICASTENS4_14ComposedLayoutINS4_7SwizzleILi3ELi4ELi3EEENS4_18smem_ptr_flag_bitsILi16EEENSU_INS5_IJNSA_ILi8EEESG_EEENS5_IJSG_SC_EEEEEEEvNS4_8identityES12_S1C_vS1D_EENS_8epilogue10collective6detail29Sm90TmaWarpSpecializedAdapterINS1G_15DefaultEpilogueISJ_SK_SK_NS1F_6thread17LinearCombinationISJ_Li1EffLNS1K_9ScaleType4KindE0ELNS_15FloatRoundStyleE2ESJ_EENS1_15EpilogueDefaultEEEEEvvEEEEvNT_6ParamsE,"aw",@nobits
	.sectionflags	@""
	.align	16
	.zero		1024


//--------------------- .nv.shared.reserved.0     --------------------------
	.section	.nv.shared.reserved.0,"aw",@nobits
	.weak		__nv_reservedSMEM_offset_0_alias
	.size		__nv_reservedSMEM_offset_0_alias, 0, 0
	.other		__nv_reservedSMEM_offset_0_alias,@"STO_CUDA_RESERVED_SHARED STV_DEFAULT"
__nv_reservedSMEM_offset_0_alias:
	.zero		0


//--------------------- .nv.global                --------------------------
	.section	.nv.global,"aw",@nobits
.nv.global:
	.type		_ZN40_INTERNAL_acb1827e_4_k_cu_c779d1fa_264874cute1_E,@object
	.size		_ZN40_INTERNAL_acb1827e_4_k_cu_c779d1fa_264874cute1_E,(_ZN40_INTERNAL_acb1827e_4_k_cu_c779d1fa_264874cuda3std3__45__cpo6cbeginE - _ZN40_INTERNAL_acb1827e_4_k_cu_c779d1fa_264874cute1_E)
_ZN40_INTERNAL_acb1827e_4_k_cu_c779d1fa_264874cute1_E:
	.zero		1
	.type		_ZN40_INTERNAL_acb1827e_4_k_cu_c779d1fa_264874cuda3std3__45__cpo6cbeginE,@object
	.size		_ZN40_INTERNAL_acb1827e_4_k_cu_c779d1fa_264874cuda3std3__45__cpo6cbeginE,(_ZN40_INTERNAL_acb1827e_4_k_cu_c779d1fa_264874cuda3std3__48in_placeE - _ZN40_INTERNAL_acb1827e_4_k_cu_c779d1fa_264874cuda3std3__45__cpo6cbeginE)
_ZN40_INTERNAL_acb1827e_4_k_cu_c779d1fa_264874cuda3std3__45__cpo6cbeginE:
	.zero		1
	.type		_ZN40_INTERNAL_acb1827e_4_k_cu_c779d1fa_264874cuda3std3__48in_placeE,@object
	.size		_ZN40_INTERNAL_acb1827e_4_k_cu_c779d1fa_264874cuda3std3__48in_placeE,(_ZN40_INTERNAL_acb1827e_4_k_cu_c779d1fa_264874cuda3std6ranges3__45__cpo9iter_moveE - _ZN40_INTERNAL_acb1827e_4_k_cu_c779d1fa_264874cuda3std3__48in_placeE)
_ZN40_INTERNAL_acb1827e_4_k_cu_c779d1fa_264874cuda3std3__48in_placeE:
	.zero		1
	.type		_ZN40_INTERNAL_acb1827e_4_k_cu_c779d1fa_264874cuda3std6ranges3__45__cpo9iter_moveE,@object
	.size		_ZN40_INTERNAL_acb1827e_4_k_cu_c779d1fa_264874cuda3std6ranges3__45__cpo9iter_moveE,(_ZN40_INTERNAL_acb1827e_4_k_cu_c779d1fa_264874cuda3std3__45__cpo5beginE - _ZN40_INTERNAL_acb1827e_4_k_cu_c779d1fa_264874cuda3std6ranges3__45__cpo9iter_moveE)
_ZN40_INTERNAL_acb1827e_4_k_cu_c779d1fa_264874cuda3std6ranges3__45__cpo9iter_moveE:
	.zero		1
	.type		_ZN40_INTERNAL_acb1827e_4_k_cu_c779d1fa_264874cuda3std3__45__cpo5beginE,@object
	.size		_ZN40_INTERNAL_acb1827e_4_k_cu_c779d1fa_264874cuda3std3__45__cpo5beginE,(_ZN40_INTERNAL_acb1827e_4_k_cu_c779d1fa_264874cuda3std3__442_GLOBAL__N__acb1827e_4_k_cu_c779d1fa_264876ignoreE - _ZN40_INTERNAL_acb1827e_4_k_cu_c779d1fa_264874cuda3std3__45__cpo5beginE)
_ZN40_INTERNAL_acb1827e_4_k_cu_c779d1fa_264874cuda3std3__45__cpo5beginE:
	.zero		1
	.type		_ZN40_INTERNAL_acb1827e_4_k_cu_c779d1fa_264874cuda3std3__442_GLOBAL__N__acb1827e_4_k_cu_c779d1fa_264876ignoreE,@object
	.size		_ZN40_INTERNAL_acb1827e_4_k_cu_c779d1fa_264874cuda3std3__442_GLOBAL__N__acb1827e_4_k_cu_c779d1fa_264876ignoreE,(_ZN40_INTERNAL_acb1827e_4_k_cu_c779d1fa_264874cute7productE - _ZN40_INTERNAL_acb1827e_4_k_cu_c779d1fa_264874cuda3std3__442_GLOBAL__N__acb1827e_4_k_cu_c779d1fa_264876ignoreE)
_ZN40_INTERNAL_acb1827e_4_k_cu_c779d1fa_264874cuda3std3__442_GLOBAL__N__acb1827e_4_k_cu_c779d1fa_264876ignoreE:
	.zero		1
	.type		_ZN40_INTERNAL_acb1827e_4_k_cu_c779d1fa_264874cute7productE,@object
	.size		_ZN40_INTERNAL_acb1827e_4_k_cu_c779d1fa_264874cute7productE,(_ZN40_INTERNAL_acb1827e_4_k_cu_c779d1fa_264874cuda3std3__45__cpo3endE - _ZN40_INTERNAL_acb1827e_4_k_cu_c779d1fa_264874cute7productE)
_ZN40_INTERNAL_acb1827e_4_k_cu_c779d1fa_264874cute7productE:
	.zero		1
	.type		_ZN40_INTERNAL_acb1827e_4_k_cu_c779d1fa_264874cuda3std3__45__cpo3endE,@object
	.size		_ZN40_INTERNAL_acb1827e_4_k_cu_c779d1fa_264874cuda3std3__45__cpo3endE,(_ZN40_INTERNAL_acb1827e_4_k_cu_c779d1fa_264874cuda3std3__419piecewise_constructE - _ZN40_INTERNAL_acb1827e_4_k_cu_c779d1fa_264874cuda3std3__45__cpo3endE)
_ZN40_INTERNAL_acb1827e_4_k_cu_c779d1fa_264874cuda3std3__45__cpo3endE:
	.zero		1
	.type		_ZN40_INTERNAL_acb1827e_4_k_cu_c779d1fa_264874cuda3std3__419piecewise_constructE,@object
	.size		_ZN40_INTERNAL_acb1827e_4_k_cu_c779d1fa_264874cuda3std3__419piecewise_constructE,(_ZN40_INTERNAL_acb1827e_4_k_cu_c779d1fa_264874cuda3std3__45__cpo4cendE - _ZN40_INTERNAL_acb1827e_4_k_cu_c779d1fa_264874cuda3std3__419piecewise_constructE)
_ZN40_INTERNAL_acb1827e_4_k_cu_c779d1fa_264874cuda3std3__419piecewise_constructE:
	.zero		1
	.type		_ZN40_INTERNAL_acb1827e_4_k_cu_c779d1fa_264874cuda3std3__45__cpo4cendE,@object
	.size		_ZN40_INTERNAL_acb1827e_4_k_cu_c779d1fa_264874cuda3std3__45__cpo4cendE,(_ZN40_INTERNAL_acb1827e_4_k_cu_c779d1fa_264874cuda3std6ranges3__45__cpo4swapE - _ZN40_INTERNAL_acb1827e_4_k_cu_c779d1fa_264874cuda3std3__45__cpo4cendE)
_ZN40_INTERNAL_acb1827e_4_k_cu_c779d1fa_264874cuda3std3__45__cpo4cendE:
	.zero		1
	.type		_ZN40_INTERNAL_acb1827e_4_k_cu_c779d1fa_264874cuda3std6ranges3__45__cpo4swapE,@object
	.size		_ZN40_INTERNAL_acb1827e_4_k_cu_c779d1fa_264874cuda3std6ranges3__45__cpo4swapE,(.L_8 - _ZN40_INTERNAL_acb1827e_4_k_cu_c779d1fa_264874cuda3std6ranges3__45__cpo4swapE)
_ZN40_INTERNAL_acb1827e_4_k_cu_c779d1fa_264874cuda3std6ranges3__45__cpo4swapE:
	.zero		1
.L_8:


//--------------------- .nv.constant0._ZN7cutlass13device_kernelINS_4gemm6kernel13GemmUniversalIN4cute5tupleIJiiiiEEENS1_10collective13CollectiveMmaINS1_34MainloopSm90TmaGmmaWarpSpecializedILi5ENS5_IJNS4_1CILi2EEESB_NSA_ILi1EEEEEENS1_32KernelTmaWarpSpecializedPingpongEEENS5_IJNSA_ILi64EEENSA_ILi256EEESG_EEENS_10bfloat16_tENS5_IJlSC_lEEESJ_SK_NS4_8TiledMMAINS4_8MMA_AtomIJNS4_4SM904GMMA28MMA_64x256x16_F32BF16BF16_SSILNSO_5MajorE0ELSQ_0ELNSO_7ScaleInE1ELSR_1EEEEEENS4_6LayoutINS5_IJSC_SC_SC_EEENS5_IJNSA_ILi0EEESW_SW_EEEEENS5_IJNS4_10UnderscoreESZ_SZ_EEEEENS4_23SM90_TMA_LOAD_MULTICASTENS4_14ComposedLayoutINS4_7SwizzleILi3ELi4ELi3EEENS4_18smem_ptr_flag_bitsILi16EEENSU_INS5_IJNSA_ILi8EEESG_EEENS5_IJSG_SC_EEEEEEEvNS4_8identityES12_S1C_vS1D_EENS_8epilogue10collective6detail29Sm90TmaWarpSpecializedAdapterINS1G_15DefaultEpilogueISJ_SK_SK_NS1F_6thread17LinearCombinationISJ_Li1EffLNS1K_9ScaleType4KindE0ELNS_15FloatRoundStyleE2ESJ_EENS1_15EpilogueDefaultEEEEEvvEEEEvNT_6ParamsE --------------------------
	.section	.nv.constant0._ZN7cutlass13device_kernelINS_4gemm6kernel13GemmUniversalIN4cute5tupleIJiiiiEEENS1_10collective13CollectiveMmaINS1_34MainloopSm90TmaGmmaWarpSpecializedILi5ENS5_IJNS4_1CILi2EEESB_NSA_ILi1EEEEEENS1_32KernelTmaWarpSpecializedPingpongEEENS5_IJNSA_ILi64EEENSA_ILi256EEESG_EEENS_10bfloat16_tENS5_IJlSC_lEEESJ_SK_NS4_8TiledMMAINS4_8MMA_AtomIJNS4_4SM904GMMA28MMA_64x256x16_F32BF16BF16_SSILNSO_5MajorE0ELSQ_0ELNSO_7ScaleInE1ELSR_1EEEEEENS4_6LayoutINS5_IJSC_SC_SC_EEENS5_IJNSA_ILi0EEESW_SW_EEEEENS5_IJNS4_10UnderscoreESZ_SZ_EEEEENS4_23SM90_TMA_LOAD_MULTICASTENS4_14ComposedLayoutINS4_7SwizzleILi3ELi4ELi3EEENS4_18smem_ptr_flag_bitsILi16EEENSU_INS5_IJNSA_ILi8EEESG_EEENS5_IJSG_SC_EEEEEEEvNS4_8identityES12_S1C_vS1D_EENS_8epilogue10collective6detail29Sm90TmaWarpSpecializedAdapterINS1G_15DefaultEpilogueISJ_SK_SK_NS1F_6thread17LinearCombinationISJ_Li1EffLNS1K_9ScaleType4KindE0ELNS_15FloatRoundStyleE2ESJ_EENS1_15EpilogueDefaultEEEEEvvEEEEvNT_6ParamsE,"a",@progbits
	.sectionflags	@""
	.align	4
.nv.constant0._ZN7cutlass13device_kernelINS_4gemm6kernel13GemmUniversalIN4cute5tupleIJiiiiEEENS1_10collective13CollectiveMmaINS1_34MainloopSm90TmaGmmaWarpSpecializedILi5ENS5_IJNS4_1CILi2EEESB_NSA_ILi1EEEEEENS1_32KernelTmaWarpSpecializedPingpongEEENS5_IJNSA_ILi64EEENSA_ILi256EEESG_EEENS_10bfloat16_tENS5_IJlSC_lEEESJ_SK_NS4_8TiledMMAINS4_8MMA_AtomIJNS4_4SM904GMMA28MMA_64x256x16_F32BF16BF16_SSILNSO_5MajorE0ELSQ_0ELNSO_7ScaleInE1ELSR_1EEEEEENS4_6LayoutINS5_IJSC_SC_SC_EEENS5_IJNSA_ILi0EEESW_SW_EEEEENS5_IJNS4_10UnderscoreESZ_SZ_EEEEENS4_23SM90_TMA_LOAD_MULTICASTENS4_14ComposedLayoutINS4_7SwizzleILi3ELi4ELi3EEENS4_18smem_ptr_flag_bitsILi16EEENSU_INS5_IJNSA_ILi8EEESG_EEENS5_IJSG_SC_EEEEEEEvNS4_8identityES12_S1C_vS1D_EENS_8epilogue10collective6detail29Sm90TmaWarpSpecializedAdapterINS1G_15DefaultEpilogueISJ_SK_SK_NS1F_6thread17LinearCombinationISJ_Li1EffLNS1K_9ScaleType4KindE0ELNS_15FloatRoundStyleE2ESJ_EENS1_15EpilogueDefaultEEEEEvvEEEEvNT_6ParamsE:
	.zero		1664


//--------------------- SYMBOLS --------------------------

	.type		.nv.reservedSmem.offset0,@object
	.size		.nv.reservedSmem.offset0,0x4
	.type		__assertfail,@function
